// auto-generated by cutlass_sweep.sparse_gemm — config: {"arch": "sm_90", "cluster_m": 2, "cluster_n": 1, "dtype": "bf16", "tile_k": 128, "tile_m": 64, "tile_n": 64}
#include "cutlass/cutlass.h"
#include "cutlass/gemm/collective/collective_builder.hpp"
#include "cutlass/gemm/device/gemm_universal_adapter.h"
#include "cutlass/gemm/kernel/gemm_universal.hpp"
#include "cutlass/epilogue/collective/collective_builder.hpp"

using Elem = cutlass::bfloat16_t;
using Acc  = float;
using TileShape    = cute::Shape<cute::_64, cute::_64, cute::_128>;
using ClusterShape = cute::Shape<cute::_2, cute::_1, cute::_1>;

using CollectiveEpilogue = typename cutlass::epilogue::collective::CollectiveBuilder<
    cutlass::arch::Sm90, cutlass::arch::OpClassSparseTensorOp,
    TileShape, ClusterShape,
    cutlass::epilogue::collective::EpilogueTileAuto,
    Acc, Acc,
    Acc, cutlass::layout::ColumnMajor, 128 / cutlass::sizeof_bits<Acc>::value,
    Acc, cutlass::layout::ColumnMajor, 128 / cutlass::sizeof_bits<Acc>::value,
    cutlass::epilogue::collective::EpilogueScheduleAuto
  >::CollectiveOp;

using CollectiveMainloop = typename cutlass::gemm::collective::CollectiveBuilder<
    cutlass::arch::Sm90, cutlass::arch::OpClassSparseTensorOp,
    Elem, cutlass::layout::RowMajor, 128 / cutlass::sizeof_bits<Elem>::value,
    Elem, cutlass::layout::ColumnMajor, 128 / cutlass::sizeof_bits<Elem>::value,
    Acc,
    TileShape, ClusterShape,
    cutlass::gemm::collective::StageCountAutoCarveout<static_cast<int>(sizeof(typename CollectiveEpilogue::SharedStorage))>,
    cutlass::gemm::collective::KernelScheduleAuto
  >::CollectiveOp;

using GemmKernel = cutlass::gemm::kernel::GemmUniversal<
    cute::Shape<int,int,int,int>,
    CollectiveMainloop,
    CollectiveEpilogue
>;
using Gemm = cutlass::gemm::device::GemmUniversalAdapter<GemmKernel>;

auto* _anchor = &cutlass::device_kernel<GemmKernel>;


// ===== COMPILED SASS (sm_90a) =====

	.target	sm_90a

	.elftype	@"ET_EXEC"


//--------------------- .note.nv.tkinfo           --------------------------
	.section	.note.nv.tkinfo,"",@"SHT_NOTE"
	.sectionflags	@"SHF_NOTE_NV_TKINFO"
	.tkinfo
        /*0018*/ 	.word	0x00000002
        /*0030*/ 	.string	""
        /*0030*/ 	.string	"ptxas"
        /*0030*/ 	.string	"Cuda compilation tools, release 13.0, V13.0.88"
        /*0030*/ 	.string	"Build cuda_13.0.r13.0/compiler.36424714_0"
        /*0030*/ 	.string	"-arch sm_90a -m 64 "



//--------------------- .note.nv.cuinfo           --------------------------
	.section	.note.nv.cuinfo,"",@"SHT_NOTE"
	.sectionflags	@"SHF_NOTE_NV_CUINFO"
        /*0018*/ 	.short	0x0002
        /*001a*/ 	.short	0x005a
        /*001c*/ 	.short	0x0082
	.zero		2


//--------------------- .nv.info                  --------------------------
	.section	.nv.info,"",@"SHT_CUDA_INFO"
	.align	4


	//----- nvinfo : EIATTR_REGCOUNT
	.align		4
        /*0000*/ 	.byte	0x04, 0x2f
        /*0002*/ 	.short	(.L_12 - .L_11)
	.align		4
.L_11:
        /*0004*/ 	.word	index@(_ZN7cutlass13device_kernelINS_4gemm6kernel13GemmUniversalIN4cute5tupleIJiiiiEEENS1_10collective13CollectiveMmaINS1_40MainloopSm90TmaGmmaWarpSpecializedSparseILi9ENS5_IJNS4_1CILi2EEENSA_ILi1EEESC_EEENS1_32KernelTmaWarpSpecializedPingpongEEENS5_IJNSA_ILi64EEESG_NSA_ILi128EEEEEENS_10bfloat16_tENS5_IJNS4_6LayoutINS5_IJiNS5_IJSB_iEEEiEEENS5_IJlNS5_IJSC_SB_EEElEEEEENSK_INS5_IJNS5_IJNS5_IJNSA_ILi8EEESB_NSA_ILi4EEEEEEiEEENS5_IJNS5_IJNSA_ILi16EEESB_SR_EEEiEEEiEEENS5_IJNS5_IJNS5_IJSH_SU_NSA_ILi2048EEEEEENSA_ILi8192EEEEEENS5_IJNS5_IJSC_NSA_ILi1024EEENSA_ILi32EEEEEElEEElEEEEEEEESJ_NS5_IJlSC_lEEENS4_8TiledMMAINS4_8MMA_AtomIJNS4_4SM904GMMA6SPARSE28GMMA_64x64x32_F32BF16BF16_SSILNS1D_5MajorE0ELS1G_0ELNS1D_7ScaleInE1ELS1H_1ELNS1D_9SparseSelE0EEEEEENSK_INS5_IJSC_SC_SC_EEENS5_IJNSA_ILi0EEES1M_S1M_EEEEENS5_IJNS4_10UnderscoreES1P_S1P_EEEEENS4_13SM90_TMA_LOADENS4_14ComposedLayoutINS4_7SwizzleILi3ELi4ELi3EEENS4_25smem_sparse_ptr_flag_bitsILi2ELi16EEENSK_INS5_IJNS5_IJSC_SQ_EEENS5_IJSB_SG_EEEEEENS5_IJNS5_IJS1M_SH_EEESN_EEEEEEEvNS4_8identityENS4_23SM90_TMA_LOAD_MULTICASTENS1T_IS1V_NS4_18smem_ptr_flag_bitsILi16EEENSK_INS5_IJSQ_SG_EEENS5_IJSG_SC_EEEEEEEvS25_EENS_8epilogue10collective6detail29Sm90TmaWarpSpecializedAdapterINS2F_15DefaultEpilogueIfNS5_IJSC_llEEES2J_NS2E_6thread17LinearCombinationIfLi1EffLNS2K_9ScaleType4KindE0ELNS_15FloatRoundStyleE2EfEENS1_15EpilogueDefaultEEEEEvvEEEEvNT_6ParamsE)
        /*0008*/ 	.word	0x000000a8


	//----- nvinfo : EIATTR_FRAME_SIZE
	.align		4
.L_12:
        /*000c*/ 	.byte	0x04, 0x11
        /*000e*/ 	.short	(.L_14 - .L_13)
	.align		4
.L_13:
        /*0010*/ 	.word	index@(_ZN7cutlass13device_kernelINS_4gemm6kernel13GemmUniversalIN4cute5tupleIJiiiiEEENS1_10collective13CollectiveMmaINS1_40MainloopSm90TmaGmmaWarpSpecializedSparseILi9ENS5_IJNS4_1CILi2EEENSA_ILi1EEESC_EEENS1_32KernelTmaWarpSpecializedPingpongEEENS5_IJNSA_ILi64EEESG_NSA_ILi128EEEEEENS_10bfloat16_tENS5_IJNS4_6LayoutINS5_IJiNS5_IJSB_iEEEiEEENS5_IJlNS5_IJSC_SB_EEElEEEEENSK_INS5_IJNS5_IJNS5_IJNSA_ILi8EEESB_NSA_ILi4EEEEEEiEEENS5_IJNS5_IJNSA_ILi16EEESB_SR_EEEiEEEiEEENS5_IJNS5_IJNS5_IJSH_SU_NSA_ILi2048EEEEEENSA_ILi8192EEEEEENS5_IJNS5_IJSC_NSA_ILi1024EEENSA_ILi32EEEEEElEEElEEEEEEEESJ_NS5_IJlSC_lEEENS4_8TiledMMAINS4_8MMA_AtomIJNS4_4SM904GMMA6SPARSE28GMMA_64x64x32_F32BF16BF16_SSILNS1D_5MajorE0ELS1G_0ELNS1D_7ScaleInE1ELS1H_1ELNS1D_9SparseSelE0EEEEEENSK_INS5_IJSC_SC_SC_EEENS5_IJNSA_ILi0EEES1M_S1M_EEEEENS5_IJNS4_10UnderscoreES1P_S1P_EEEEENS4_13SM90_TMA_LOADENS4_14ComposedLayoutINS4_7SwizzleILi3ELi4ELi3EEENS4_25smem_sparse_ptr_flag_bitsILi2ELi16EEENSK_INS5_IJNS5_IJSC_SQ_EEENS5_IJSB_SG_EEEEEENS5_IJNS5_IJS1M_SH_EEESN_EEEEEEEvNS4_8identityENS4_23SM90_TMA_LOAD_MULTICASTENS1T_IS1V_NS4_18smem_ptr_flag_bitsILi16EEENSK_INS5_IJSQ_SG_EEENS5_IJSG_SC_EEEEEEEvS25_EENS_8epilogue10collective6detail29Sm90TmaWarpSpecializedAdapterINS2F_15DefaultEpilogueIfNS5_IJSC_llEEES2J_NS2E_6thread17LinearCombinationIfLi1EffLNS2K_9ScaleType4KindE0ELNS_15FloatRoundStyleE2EfEENS1_15EpilogueDefaultEEEEEvvEEEEvNT_6ParamsE)
        /*0014*/ 	.word	0x00000000


	//----- nvinfo : EIATTR_MIN_STACK_SIZE
	.align		4
.L_14:
        /*0018*/ 	.byte	0x04, 0x12
        /*001a*/ 	.short	(.L_16 - .L_15)
	.align		4
.L_15:
        /*001c*/ 	.word	index@(_ZN7cutlass13device_kernelINS_4gemm6kernel13GemmUniversalIN4cute5tupleIJiiiiEEENS1_10collective13CollectiveMmaINS1_40MainloopSm90TmaGmmaWarpSpecializedSparseILi9ENS5_IJNS4_1CILi2EEENSA_ILi1EEESC_EEENS1_32KernelTmaWarpSpecializedPingpongEEENS5_IJNSA_ILi64EEESG_NSA_ILi128EEEEEENS_10bfloat16_tENS5_IJNS4_6LayoutINS5_IJiNS5_IJSB_iEEEiEEENS5_IJlNS5_IJSC_SB_EEElEEEEENSK_INS5_IJNS5_IJNS5_IJNSA_ILi8EEESB_NSA_ILi4EEEEEEiEEENS5_IJNS5_IJNSA_ILi16EEESB_SR_EEEiEEEiEEENS5_IJNS5_IJNS5_IJSH_SU_NSA_ILi2048EEEEEENSA_ILi8192EEEEEENS5_IJNS5_IJSC_NSA_ILi1024EEENSA_ILi32EEEEEElEEElEEEEEEEESJ_NS5_IJlSC_lEEENS4_8TiledMMAINS4_8MMA_AtomIJNS4_4SM904GMMA6SPARSE28GMMA_64x64x32_F32BF16BF16_SSILNS1D_5MajorE0ELS1G_0ELNS1D_7ScaleInE1ELS1H_1ELNS1D_9SparseSelE0EEEEEENSK_INS5_IJSC_SC_SC_EEENS5_IJNSA_ILi0EEES1M_S1M_EEEEENS5_IJNS4_10UnderscoreES1P_S1P_EEEEENS4_13SM90_TMA_LOADENS4_14ComposedLayoutINS4_7SwizzleILi3ELi4ELi3EEENS4_25smem_sparse_ptr_flag_bitsILi2ELi16EEENSK_INS5_IJNS5_IJSC_SQ_EEENS5_IJSB_SG_EEEEEENS5_IJNS5_IJS1M_SH_EEESN_EEEEEEEvNS4_8identityENS4_23SM90_TMA_LOAD_MULTICASTENS1T_IS1V_NS4_18smem_ptr_flag_bitsILi16EEENSK_INS5_IJSQ_SG_EEENS5_IJSG_SC_EEEEEEEvS25_EENS_8epilogue10collective6detail29Sm90TmaWarpSpecializedAdapterINS2F_15DefaultEpilogueIfNS5_IJSC_llEEES2J_NS2E_6thread17LinearCombinationIfLi1EffLNS2K_9ScaleType4KindE0ELNS_15FloatRoundStyleE2EfEENS1_15EpilogueDefaultEEEEEvvEEEEvNT_6ParamsE)
        /*0020*/ 	.word	0x00000000
.L_16:


//--------------------- .nv.compat                --------------------------
	.section	.nv.compat,"",@"SHT_CUDA_COMPAT_INFO"
	.align	4
        /*0000*/ 	.byte	0x02, 0x09, 0x01, 0x00, 0x02, 0x02, 0x04, 0x00, 0x02, 0x05, 0x05, 0x00, 0x03, 0x07, 0x01, 0x01
        /*0010*/ 	.byte	0x02, 0x03, 0x01, 0x00, 0x02, 0x06, 0x01, 0x00, 0x04, 0x0b, 0x08, 0x00, 0x00, 0x00, 0x00, 0x00
        /*0020*/ 	.byte	0x00, 0x00, 0x00, 0x00


//--------------------- .nv.info._ZN7cutlass13device_kernelINS_4gemm6kernel13GemmUniversalIN4cute5tupleIJiiiiEEENS1_10collective13CollectiveMmaINS1_40MainloopSm90TmaGmmaWarpSpecializedSparseILi9ENS5_IJNS4_1CILi2EEENSA_ILi1EEESC_EEENS1_32KernelTmaWarpSpecializedPingpongEEENS5_IJNSA_ILi64EEESG_NSA_ILi128EEEEEENS_10bfloat16_tENS5_IJNS4_6LayoutINS5_IJiNS5_IJSB_iEEEiEEENS5_IJlNS5_IJSC_SB_EEElEEEEENSK_INS5_IJNS5_IJNS5_IJNSA_ILi8EEESB_NSA_ILi4EEEEEEiEEENS5_IJNS5_IJNSA_ILi16EEESB_SR_EEEiEEEiEEENS5_IJNS5_IJNS5_IJSH_SU_NSA_ILi2048EEEEEENSA_ILi8192EEEEEENS5_IJNS5_IJSC_NSA_ILi1024EEENSA_ILi32EEEEEElEEElEEEEEEEESJ_NS5_IJlSC_lEEENS4_8TiledMMAINS4_8MMA_AtomIJNS4_4SM904GMMA6SPARSE28GMMA_64x64x32_F32BF16BF16_SSILNS1D_5MajorE0ELS1G_0ELNS1D_7ScaleInE1ELS1H_1ELNS1D_9SparseSelE0EEEEEENSK_INS5_IJSC_SC_SC_EEENS5_IJNSA_ILi0EEES1M_S1M_EEEEENS5_IJNS4_10UnderscoreES1P_S1P_EEEEENS4_13SM90_TMA_LOADENS4_14ComposedLayoutINS4_7SwizzleILi3ELi4ELi3EEENS4_25smem_sparse_ptr_flag_bitsILi2ELi16EEENSK_INS5_IJNS5_IJSC_SQ_EEENS5_IJSB_SG_EEEEEENS5_IJNS5_IJS1M_SH_EEESN_EEEEEEEvNS4_8identityENS4_23SM90_TMA_LOAD_MULTICASTENS1T_IS1V_NS4_18smem_ptr_flag_bitsILi16EEENSK_INS5_IJSQ_SG_EEENS5_IJSG_SC_EEEEEEEvS25_EENS_8epilogue10collective6detail29Sm90TmaWarpSpecializedAdapterINS2F_15DefaultEpilogueIfNS5_IJSC_llEEES2J_NS2E_6thread17LinearCombinationIfLi1EffLNS2K_9ScaleType4KindE0ELNS_15FloatRoundStyleE2EfEENS1_15EpilogueDefaultEEEEEvvEEEEvNT_6ParamsE --------------------------
	.section	.nv.info._ZN7cutlass13device_kernelINS_4gemm6kernel13GemmUniversalIN4cute5tupleIJiiiiEEENS1_10collective13CollectiveMmaINS1_40MainloopSm90TmaGmmaWarpSpecializedSparseILi9ENS5_IJNS4_1CILi2EEENSA_ILi1EEESC_EEENS1_32KernelTmaWarpSpecializedPingpongEEENS5_IJNSA_ILi64EEESG_NSA_ILi128EEEEEENS_10bfloat16_tENS5_IJNS4_6LayoutINS5_IJiNS5_IJSB_iEEEiEEENS5_IJlNS5_IJSC_SB_EEElEEEEENSK_INS5_IJNS5_IJNS5_IJNSA_ILi8EEESB_NSA_ILi4EEEEEEiEEENS5_IJNS5_IJNSA_ILi16EEESB_SR_EEEiEEEiEEENS5_IJNS5_IJNS5_IJSH_SU_NSA_ILi2048EEEEEENSA_ILi8192EEEEEENS5_IJNS5_IJSC_NSA_ILi1024EEENSA_ILi32EEEEEElEEElEEEEEEEESJ_NS5_IJlSC_lEEENS4_8TiledMMAINS4_8MMA_AtomIJNS4_4SM904GMMA6SPARSE28GMMA_64x64x32_F32BF16BF16_SSILNS1D_5MajorE0ELS1G_0ELNS1D_7ScaleInE1ELS1H_1ELNS1D_9SparseSelE0EEEEEENSK_INS5_IJSC_SC_SC_EEENS5_IJNSA_ILi0EEES1M_S1M_EEEEENS5_IJNS4_10UnderscoreES1P_S1P_EEEEENS4_13SM90_TMA_LOADENS4_14ComposedLayoutINS4_7SwizzleILi3ELi4ELi3EEENS4_25smem_sparse_ptr_flag_bitsILi2ELi16EEENSK_INS5_IJNS5_IJSC_SQ_EEENS5_IJSB_SG_EEEEEENS5_IJNS5_IJS1M_SH_EEESN_EEEEEEEvNS4_8identityENS4_23SM90_TMA_LOAD_MULTICASTENS1T_IS1V_NS4_18smem_ptr_flag_bitsILi16EEENSK_INS5_IJSQ_SG_EEENS5_IJSG_SC_EEEEEEEvS25_EENS_8epilogue10collective6detail29Sm90TmaWarpSpecializedAdapterINS2F_15DefaultEpilogueIfNS5_IJSC_llEEES2J_NS2E_6thread17LinearCombinationIfLi1EffLNS2K_9ScaleType4KindE0ELNS_15FloatRoundStyleE2EfEENS1_15EpilogueDefaultEEEEEvvEEEEvNT_6ParamsE,"",@"SHT_CUDA_INFO"
	.sectionflags	@""
	.align	4


	//----- nvinfo : EIATTR_CUDA_API_VERSION
	.align		4
        /*0000*/ 	.byte	0x04, 0x37
        /*0002*/ 	.short	(.L_18 - .L_17)
.L_17:
        /*0004*/ 	.word	0x00000082


	//----- nvinfo : EIATTR_KPARAM_INFO
	.align		4
.L_18:
        /*0008*/ 	.byte	0x04, 0x17
        /*000a*/ 	.short	(.L_20 - .L_19)
.L_19:
        /*000c*/ 	.word	0x00000000
        /*0010*/ 	.short	0x0000
        /*0012*/ 	.short	0x0070
        /*0014*/ 	.byte	0x00, 0xf0, 0x01, 0x14


	//----- nvinfo : EIATTR_SPARSE_MMA_MASK
	.align		4
.L_20:
        /*0018*/ 	.byte	0x03, 0x50
        /*001a*/ 	.short	0x0002


	//----- nvinfo : EIATTR_MAXREG_COUNT
	.align		4
        /*001c*/ 	.byte	0x03, 0x1b
        /*001e*/ 	.short	0x00a8


	//----- nvinfo : EIATTR_NUM_BARRIERS
	.align		4
        /*0020*/ 	.byte	0x02, 0x4c
        /*0022*/ 	.byte	0x01
	.zero		1


	//----- nvinfo : EIATTR_MERCURY_ISA_VERSION
	.align		4
        /*0024*/ 	.byte	0x03, 0x5f
        /*0026*/ 	.short	0x0101


	//----- nvinfo : EIATTR_INT_WARP_WIDE_INSTR_OFFSETS
	.align		4
        /*0028*/ 	.byte	0x04, 0x31
        /*002a*/ 	.short	(.L_22 - .L_21)


	//   ....[0]....
.L_21:
        /*002c*/ 	.word	0x00000580


	//   ....[1]....
        /*0030*/ 	.word	0x00000690


	//   ....[2]....
        /*0034*/ 	.word	0x000006b0


	//   ....[3]....
        /*0038*/ 	.word	0x000006d0


	//   ....[4]....
        /*003c*/ 	.word	0x00000840


	//   ....[5]....
        /*0040*/ 	.word	0x00000850


	//   ....[6]....
        /*0044*/ 	.word	0x00000860


	//   ....[7]....
        /*0048*/ 	.word	0x00000880


	//----- nvinfo : EIATTR_COOP_GROUP_MASK_REGIDS
	.align		4
.L_22:
        /*004c*/ 	.byte	0x04, 0x29
        /*004e*/ 	.short	(.L_24 - .L_23)


	//   ....[0]....
.L_23:
        /*0050*/ 	.word	0xffffffff


	//   ....[1]....
        /*0054*/ 	.word	0xffffffff


	//   ....[2]....
        /*0058*/ 	.word	0xffffffff


	//   ....[3]....
        /*005c*/ 	.word	0xffffffff


	//   ....[4]....
        /*0060*/ 	.word	0xffffffff


	//   ....[5]....
        /*0064*/ 	.word	0xffffffff


	//   ....[6]....
        /*0068*/ 	.word	0xffffffff


	//----- nvinfo : EIATTR_COOP_GROUP_INSTR_OFFSETS
	.align		4
.L_24:
        /*006c*/ 	.byte	0x04, 0x28
        /*006e*/ 	.short	(.L_26 - .L_25)


	//   ....[0]....
.L_25:
        /*0070*/ 	.word	0x00000060


	//   ....[1]....
        /*0074*/ 	.word	0x00000070


	//   ....[2]....
        /*0078*/ 	.word	0x00000160


	//   ....[3]....
        /*007c*/ 	.word	0x000003d0


	//   ....[4]....
        /*0080*/ 	.word	0x00000410


	//   ....[5]....
        /*0084*/ 	.word	0x000004a0


	//   ....[6]....
        /*0088*/ 	.word	0x00000a10


	//----- nvinfo : EIATTR_REG_RECONFIG
	.align		4
.L_26:
        /*008c*/ 	.byte	0x01, 0x54
	.zero		2


	//----- nvinfo : EIATTR_MBARRIER_INSTR_OFFSETS
	.align		4
        /*0090*/ 	.byte	0x04, 0x39
        /*0092*/ 	.short	(.L_28 - .L_27)


	//   ....[0]....
.L_27:
        /*0094*/ 	.word	0x00000280
        /*0098*/ 	.word	0x000000ff
        /*009c*/ 	.word	0x00000000
        /*00a0*/ 	.short	0x0100
        /*00a2*/ 	.byte	0x08
	.zero		1


	//   ....[1]....
        /*00a4*/ 	.word	0x00000290
        /*00a8*/ 	.word	0x000000ff
        /*00ac*/ 	.word	0x00000048
        /*00b0*/ 	.short	0x0100
        /*00b2*/ 	.byte	0x08
	.zero		1


	//   ....[2]....
        /*00b4*/ 	.word	0x000002a0
        /*00b8*/ 	.word	0x000000ff
        /*00bc*/ 	.word	0x00000008
        /*00c0*/ 	.short	0x0100
        /*00c2*/ 	.byte	0x08
	.zero		1


	//   ....[3]....
        /*00c4*/ 	.word	0x000002b0
        /*00c8*/ 	.word	0x000000ff
        /*00cc*/ 	.word	0x00000050
        /*00d0*/ 	.short	0x0100
        /*00d2*/ 	.byte	0x08
	.zero		1


	//   ....[4]....
        /*00d4*/ 	.word	0x000002c0
        /*00d8*/ 	.word	0x000000ff
        /*00dc*/ 	.word	0x00000010
        /*00e0*/ 	.short	0x0100
        /*00e2*/ 	.byte	0x08
	.zero		1


	//   ....[5]....
        /*00e4*/ 	.word	0x000002d0
        /*00e8*/ 	.word	0x000000ff
        /*00ec*/ 	.word	0x00000058
        /*00f0*/ 	.short	0x0100
        /*00f2*/ 	.byte	0x08
	.zero		1


	//   ....[6]....
        /*00f4*/ 	.word	0x000002e0
        /*00f8*/ 	.word	0x000000ff
        /*00fc*/ 	.word	0x00000018
        /*0100*/ 	.short	0x0100
        /*0102*/ 	.byte	0x08
	.zero		1


	//   ....[7]....
        /*0104*/ 	.word	0x000002f0
        /*0108*/ 	.word	0x000000ff
        /*010c*/ 	.word	0x00000060
        /*0110*/ 	.short	0x0100
        /*0112*/ 	.byte	0x08
	.zero		1


	//   ....[8]....
        /*0114*/ 	.word	0x00000300
        /*0118*/ 	.word	0x000000ff
        /*011c*/ 	.word	0x00000020
        /*0120*/ 	.short	0x0100
        /*0122*/ 	.byte	0x08
	.zero		1


	//   ....[9]....
        /*0124*/ 	.word	0x00000310
        /*0128*/ 	.word	0x000000ff
        /*012c*/ 	.word	0x00000068
        /*0130*/ 	.short	0x0100
        /*0132*/ 	.byte	0x08
	.zero		1


	//   ....[10]....
        /*0134*/ 	.word	0x00000320
        /*0138*/ 	.word	0x000000ff
        /*013c*/ 	.word	0x00000028
        /*0140*/ 	.short	0x0100
        /*0142*/ 	.byte	0x08
	.zero		1


	//   ....[11]....
        /*0144*/ 	.word	0x00000330
        /*0148*/ 	.word	0x000000ff
        /*014c*/ 	.word	0x00000070
        /*0150*/ 	.short	0x0100
        /*0152*/ 	.byte	0x08
	.zero		1


	//   ....[12]....
        /*0154*/ 	.word	0x00000340
        /*0158*/ 	.word	0x000000ff
        /*015c*/ 	.word	0x00000030
        /*0160*/ 	.short	0x0100
        /*0162*/ 	.byte	0x08
	.zero		1


	//   ....[13]....
        /*0164*/ 	.word	0x00000350
        /*0168*/ 	.word	0x000000ff
        /*016c*/ 	.word	0x00000078
        /*0170*/ 	.short	0x0100
        /*0172*/ 	.byte	0x08
	.zero		1


	//   ....[14]....
        /*0174*/ 	.word	0x00000360
        /*0178*/ 	.word	0x000000ff
        /*017c*/ 	.word	0x00000038
        /*0180*/ 	.short	0x0100
        /*0182*/ 	.byte	0x08
	.zero		1


	//   ....[15]....
        /*0184*/ 	.word	0x00000370
        /*0188*/ 	.word	0x000000ff
        /*018c*/ 	.word	0x00000080
        /*0190*/ 	.short	0x0100
        /*0192*/ 	.byte	0x08
	.zero		1


	//   ....[16]....
        /*0194*/ 	.word	0x00000380
        /*0198*/ 	.word	0x000000ff
        /*019c*/ 	.word	0x00000040
        /*01a0*/ 	.short	0x0100
        /*01a2*/ 	.byte	0x08
	.zero		1


	//   ....[17]....
        /*01a4*/ 	.word	0x00000390
        /*01a8*/ 	.word	0x000000ff
        /*01ac*/ 	.word	0x00000088
        /*01b0*/ 	.short	0x0100
        /*01b2*/ 	.byte	0x08
	.zero		1


	//   ....[18]....
        /*01b4*/ 	.word	0x000008d0
        /*01b8*/ 	.word	0x000000ff
        /*01bc*/ 	.word	0x000000c0
        /*01c0*/ 	.short	0x0100
        /*01c2*/ 	.byte	0x08
	.zero		1


	//   ....[19]....
        /*01c4*/ 	.word	0x00000970
        /*01c8*/ 	.word	0x000000ff
        /*01cc*/ 	.word	0x000000c8
        /*01d0*/ 	.short	0x0100
        /*01d2*/ 	.byte	0x08
	.zero		1


	//   ....[20]....
        /*01d4*/ 	.word	0x00000990
        /*01d8*/ 	.word	0x000000ff
        /*01dc*/ 	.word	0x000000a0
        /*01e0*/ 	.short	0x0100
        /*01e2*/ 	.byte	0x09
	.zero		1


	//   ....[21]....
        /*01e4*/ 	.word	0x000009a0
        /*01e8*/ 	.word	0x000000ff
        /*01ec*/ 	.word	0x000000a8
        /*01f0*/ 	.short	0x0100
        /*01f2*/ 	.byte	0x09
	.zero		1


	//   ....[22]....
        /*01f4*/ 	.word	0x000009b0
        /*01f8*/ 	.word	0x000000ff
        /*01fc*/ 	.word	0x000000b0
        /*0200*/ 	.short	0x0100
        /*0202*/ 	.byte	0x09
	.zero		1


	//   ....[23]....
        /*0204*/ 	.word	0x000009c0
        /*0208*/ 	.word	0x000000ff
        /*020c*/ 	.word	0x000000b8
        /*0210*/ 	.short	0x0100
        /*0212*/ 	.byte	0x09
	.zero		1


	//   ....[24]....
        /*0214*/ 	.word	0x00001810
        /*0218*/ 	.word	0x000000ff
        /*021c*/ 	.word	0xfffffff8
        /*0220*/ 	.short	0x010a
        /*0222*/ 	.byte	0x0c
	.zero		1


	//   ....[25]....
        /*0224*/ 	.word	0x000019e0
        /*0228*/ 	.word	0x000000ff
        /*022c*/ 	.word	0x00000000
        /*0230*/ 	.short	0x010a
        /*0232*/ 	.byte	0x08
	.zero		1


	//   ....[26]....
        /*0234*/ 	.word	0x00001a20
        /*0238*/ 	.word	0x000000ff
        /*023c*/ 	.word	0x00000000
        /*0240*/ 	.short	0x010a
        /*0242*/ 	.byte	0x08
	.zero		1


	//   ....[27]....
        /*0244*/ 	.word	0x00001c50
        /*0248*/ 	.word	0x00000038
        /*024c*/ 	.word	0x00000000
        /*0250*/ 	.short	0x0101
        /*0252*/ 	.byte	0x3f
	.zero		1


	//   ....[28]....
        /*0254*/ 	.word	0x00001de0
        /*0258*/ 	.word	0x00000016
        /*025c*/ 	.word	0x00000000
        /*0260*/ 	.short	0x0101
        /*0262*/ 	.byte	0x16
	.zero		1


	//   ....[29]....
        /*0264*/ 	.word	0x00001e30
        /*0268*/ 	.word	0x000000ff
        /*026c*/ 	.word	0x00000008
        /*0270*/ 	.short	0x010a
        /*0272*/ 	.byte	0x0c
	.zero		1


	//   ....[30]....
        /*0274*/ 	.word	0x00004620
        /*0278*/ 	.word	0x00000004
        /*027c*/ 	.word	0x00000000
        /*0280*/ 	.short	0x0101
        /*0282*/ 	.byte	0x16
	.zero		1


	//   ....[31]....
        /*0284*/ 	.word	0x00004f70
        /*0288*/ 	.word	0x00000014
        /*028c*/ 	.word	0x00000048
        /*0290*/ 	.short	0x010a
        /*0292*/ 	.byte	0x3f
	.zero		1


	//   ....[32]....
        /*0294*/ 	.word	0x00005430
        /*0298*/ 	.word	0x0000000a
        /*029c*/ 	.word	0x000000c8
        /*02a0*/ 	.short	0x0101
        /*02a2*/ 	.byte	0x3f
	.zero		1


	//   ....[33]....
        /*02a4*/ 	.word	0x00005ba0
        /*02a8*/ 	.word	0x00000005
        /*02ac*/ 	.word	0x00000000
        /*02b0*/ 	.short	0x010a
        /*02b2*/ 	.byte	0x3f
	.zero		1


	//   ....[34]....
        /*02b4*/ 	.word	0x00005c20
        /*02b8*/ 	.word	0x00000007
        /*02bc*/ 	.word	0x00000000
        /*02c0*/ 	.short	0x010a
        /*02c2*/ 	.byte	0x3f
	.zero		1


	//   ....[35]....
        /*02c4*/ 	.word	0x00005cb0
        /*02c8*/ 	.word	0x00000006
        /*02cc*/ 	.word	0x00000000
        /*02d0*/ 	.short	0x010a
        /*02d2*/ 	.byte	0x3f
	.zero		1


	//   ....[36]....
        /*02d4*/ 	.word	0x00005d40
        /*02d8*/ 	.word	0x00000009
        /*02dc*/ 	.word	0x00000000
        /*02e0*/ 	.short	0x010a
        /*02e2*/ 	.byte	0x3f
	.zero		1


	//   ....[37]....
        /*02e4*/ 	.word	0x00005dd0
        /*02e8*/ 	.word	0x00000006
        /*02ec*/ 	.word	0x00000000
        /*02f0*/ 	.short	0x010a
        /*02f2*/ 	.byte	0x3f
	.zero		1


	//   ....[38]....
        /*02f4*/ 	.word	0x00005e60
        /*02f8*/ 	.word	0x00000009
        /*02fc*/ 	.word	0x00000000
        /*0300*/ 	.short	0x010a
        /*0302*/ 	.byte	0x3f
	.zero		1


	//   ....[39]....
        /*0304*/ 	.word	0x00005ef0
        /*0308*/ 	.word	0x00000008
        /*030c*/ 	.word	0x00000000
        /*0310*/ 	.short	0x010a
        /*0312*/ 	.byte	0x3f
	.zero		1


	//   ....[40]....
        /*0314*/ 	.word	0x00005f80
        /*0318*/ 	.word	0x0000000b
        /*031c*/ 	.word	0x00000000
        /*0320*/ 	.short	0x010a
        /*0322*/ 	.byte	0x3f
	.zero		1


	//   ....[41]....
        /*0324*/ 	.word	0x00006010
        /*0328*/ 	.word	0x00000003
        /*032c*/ 	.word	0x00000000
        /*0330*/ 	.short	0x010a
        /*0332*/ 	.byte	0x3f
	.zero		1


	//   ....[42]....
        /*0334*/ 	.word	0x00006080
        /*0338*/ 	.word	0x00000016
        /*033c*/ 	.word	0xfffffff8
        /*0340*/ 	.short	0x010a
        /*0342*/ 	.byte	0x3f
	.zero		1


	//   ....[43]....
        /*0344*/ 	.word	0x000060e0
        /*0348*/ 	.word	0x00000038
        /*034c*/ 	.word	0x00000000
        /*0350*/ 	.short	0x010a
        /*0352*/ 	.byte	0x3f
	.zero		1


	//   ....[44]....
        /*0354*/ 	.word	0x00006140
        /*0358*/ 	.word	0x00000016
        /*035c*/ 	.word	0x00000008
        /*0360*/ 	.short	0x010a
        /*0362*/ 	.byte	0x3f
	.zero		1


	//   ....[45]....
        /*0364*/ 	.word	0x00006210
        /*0368*/ 	.word	0x00000014
        /*036c*/ 	.word	0x00000048
        /*0370*/ 	.short	0x010a
        /*0372*/ 	.byte	0x3f
	.zero		1


	//   ....[46]....
        /*0374*/ 	.word	0x000062f0
        /*0378*/ 	.word	0x00000005
        /*037c*/ 	.word	0x00000000
        /*0380*/ 	.short	0x010a
        /*0382*/ 	.byte	0x3f
	.zero		1


	//   ....[47]....
        /*0384*/ 	.word	0x00006340
        /*0388*/ 	.word	0x00000007
        /*038c*/ 	.word	0x00000000
        /*0390*/ 	.short	0x010a
        /*0392*/ 	.byte	0x3f
	.zero		1


	//   ....[48]....
        /*0394*/ 	.word	0x00006390
        /*0398*/ 	.word	0x00000006
        /*039c*/ 	.word	0x00000000
        /*03a0*/ 	.short	0x010a
        /*03a2*/ 	.byte	0x3f
	.zero		1


	//   ....[49]....
        /*03a4*/ 	.word	0x000063e0
        /*03a8*/ 	.word	0x00000009
        /*03ac*/ 	.word	0x00000000
        /*03b0*/ 	.short	0x010a
        /*03b2*/ 	.byte	0x3f
	.zero		1


	//   ....[50]....
        /*03b4*/ 	.word	0x00006430
        /*03b8*/ 	.word	0x00000006
        /*03bc*/ 	.word	0x00000000
        /*03c0*/ 	.short	0x010a
        /*03c2*/ 	.byte	0x3f
	.zero		1


	//   ....[51]....
        /*03c4*/ 	.word	0x00006480
        /*03c8*/ 	.word	0x00000009
        /*03cc*/ 	.word	0x00000000
        /*03d0*/ 	.short	0x010a
        /*03d2*/ 	.byte	0x3f
	.zero		1


	//   ....[52]....
        /*03d4*/ 	.word	0x000064d0
        /*03d8*/ 	.word	0x00000008
        /*03dc*/ 	.word	0x00000000
        /*03e0*/ 	.short	0x010a
        /*03e2*/ 	.byte	0x3f
	.zero		1


	//   ....[53]....
        /*03e4*/ 	.word	0x00006520
        /*03e8*/ 	.word	0x0000000b
        /*03ec*/ 	.word	0x00000000
        /*03f0*/ 	.short	0x010a
        /*03f2*/ 	.byte	0x3f
	.zero		1


	//----- nvinfo : EIATTR_NUM_MBARRIERS
	.align		4
.L_28:
        /*03f4*/ 	.byte	0x03, 0x38
        /*03f6*/ 	.short	0x0018


	//----- nvinfo : EIATTR_EXIT_INSTR_OFFSETS
	.align		4
        /*03f8*/ 	.byte	0x04, 0x1c
        /*03fa*/ 	.short	(.L_30 - .L_29)


	//   ....[0]....
.L_29:
        /*03fc*/ 	.word	0x00001460


	//   ....[1]....
        /*0400*/ 	.word	0x000014c0


	//   ....[2]....
        /*0404*/ 	.word	0x00004c40


	//   ....[3]....
        /*0408*/ 	.word	0x00004c70


	//   ....[4]....
        /*040c*/ 	.word	0x00006060


	//----- nvinfo : EIATTR_MAX_THREADS
	.align		4
.L_30:
        /*0410*/ 	.byte	0x04, 0x05
        /*0412*/ 	.short	(.L_32 - .L_31)
.L_31:
        /*0414*/ 	.word	0x00000180
        /*0418*/ 	.word	0x00000001
        /*041c*/ 	.word	0x00000001


	//----- nvinfo : EIATTR_CRS_STACK_SIZE
	.align		4
.L_32:
        /*0420*/ 	.byte	0x04, 0x1e
        /*0422*/ 	.short	(.L_34 - .L_33)
.L_33:
        /*0424*/ 	.word	0x00000000


	//----- nvinfo : EIATTR_CBANK_PARAM_SIZE
	.align		4
.L_34:
        /*0428*/ 	.byte	0x03, 0x19
        /*042a*/ 	.short	0x0570


	//----- nvinfo : EIATTR_PARAM_CBANK
	.align		4
        /*042c*/ 	.byte	0x04, 0x0a
        /*042e*/ 	.short	(.L_36 - .L_35)
	.align		4
.L_35:
        /*0430*/ 	.word	index@(.nv.constant0._ZN7cutlass13device_kernelINS_4gemm6kernel13GemmUniversalIN4cute5tupleIJiiiiEEENS1_10collective13CollectiveMmaINS1_40MainloopSm90TmaGmmaWarpSpecializedSparseILi9ENS5_IJNS4_1CILi2EEENSA_ILi1EEESC_EEENS1_32KernelTmaWarpSpecializedPingpongEEENS5_IJNSA_ILi64EEESG_NSA_ILi128EEEEEENS_10bfloat16_tENS5_IJNS4_6LayoutINS5_IJiNS5_IJSB_iEEEiEEENS5_IJlNS5_IJSC_SB_EEElEEEEENSK_INS5_IJNS5_IJNS5_IJNSA_ILi8EEESB_NSA_ILi4EEEEEEiEEENS5_IJNS5_IJNSA_ILi16EEESB_SR_EEEiEEEiEEENS5_IJNS5_IJNS5_IJSH_SU_NSA_ILi2048EEEEEENSA_ILi8192EEEEEENS5_IJNS5_IJSC_NSA_ILi1024EEENSA_ILi32EEEEEElEEElEEEEEEEESJ_NS5_IJlSC_lEEENS4_8TiledMMAINS4_8MMA_AtomIJNS4_4SM904GMMA6SPARSE28GMMA_64x64x32_F32BF16BF16_SSILNS1D_5MajorE0ELS1G_0ELNS1D_7ScaleInE1ELS1H_1ELNS1D_9SparseSelE0EEEEEENSK_INS5_IJSC_SC_SC_EEENS5_IJNSA_ILi0EEES1M_S1M_EEEEENS5_IJNS4_10UnderscoreES1P_S1P_EEEEENS4_13SM90_TMA_LOADENS4_14ComposedLayoutINS4_7SwizzleILi3ELi4ELi3EEENS4_25smem_sparse_ptr_flag_bitsILi2ELi16EEENSK_INS5_IJNS5_IJSC_SQ_EEENS5_IJSB_SG_EEEEEENS5_IJNS5_IJS1M_SH_EEESN_EEEEEEEvNS4_8identityENS4_23SM90_TMA_LOAD_MULTICASTENS1T_IS1V_NS4_18smem_ptr_flag_bitsILi16EEENSK_INS5_IJSQ_SG_EEENS5_IJSG_SC_EEEEEEEvS25_EENS_8epilogue10collective6detail29Sm90TmaWarpSpecializedAdapterINS2F_15DefaultEpilogueIfNS5_IJSC_llEEES2J_NS2E_6thread17LinearCombinationIfLi1EffLNS2K_9ScaleType4KindE0ELNS_15FloatRoundStyleE2EfEENS1_15EpilogueDefaultEEEEEvvEEEEvNT_6ParamsE)
        /*0434*/ 	.short	0x0210
        /*0436*/ 	.short	0x0570


	//----- nvinfo : EIATTR_SW_WAR
	.align		4
.L_36:
        /*0438*/ 	.byte	0x04, 0x36
        /*043a*/ 	.short	(.L_38 - .L_37)
.L_37:
        /*043c*/ 	.word	0x00000008
.L_38:


//--------------------- .nv.callgraph             --------------------------
	.section	.nv.callgraph,"",@"SHT_CUDA_CALLGRAPH"
	.align	4
	.sectionentsize	8
	.align		4
        /*0000*/ 	.word	0x00000000
	.align		4
        /*0004*/ 	.word	0xffffffff
	.align		4
        /*0008*/ 	.word	0x00000000
	.align		4
        /*000c*/ 	.word	0xfffffffe
	.align		4
        /*0010*/ 	.word	0x00000000
	.align		4
        /*0014*/ 	.word	0xfffffffd
	.align		4
        /*0018*/ 	.word	0x00000000
	.align		4
        /*001c*/ 	.word	0xfffffffc


//--------------------- .nv.constant4             --------------------------
	.section	.nv.constant4,"a",@progbits
	.align	8
	.align		8
.nv.constant4:
        /*0000*/ 	.dword	_ZN39_INTERNAL_c032b8fc_4_k_cu_7576402e_27154cuda3std3__45__cpo5beginE
	.align		8
        /*0008*/ 	.dword	_ZN39_INTERNAL_c032b8fc_4_k_cu_7576402e_27154cuda3std3__45__cpo3endE
	.align		8
        /*0010*/ 	.dword	_ZN39_INTERNAL_c032b8fc_4_k_cu_7576402e_27154cuda3std3__45__cpo6cbeginE
	.align		8
        /*0018*/ 	.dword	_ZN39_INTERNAL_c032b8fc_4_k_cu_7576402e_27154cuda3std3__45__cpo4cendE
	.align		8
        /*0020*/ 	.dword	_ZN39_INTERNAL_c032b8fc_4_k_cu_7576402e_27154cuda3std3__441_GLOBAL__N__c032b8fc_4_k_cu_7576402e_27156ignoreE
	.align		8
        /*0028*/ 	.dword	_ZN39_INTERNAL_c032b8fc_4_k_cu_7576402e_27154cuda3std3__419piecewise_constructE
	.align		8
        /*0030*/ 	.dword	_ZN39_INTERNAL_c032b8fc_4_k_cu_7576402e_27154cuda3std3__48in_placeE
	.align		8
        /*0038*/ 	.dword	_ZN39_INTERNAL_c032b8fc_4_k_cu_7576402e_27154cuda3std6ranges3__45__cpo4swapE
	.align		8
        /*0040*/ 	.dword	_ZN39_INTERNAL_c032b8fc_4_k_cu_7576402e_27154cuda3std6ranges3__45__cpo9iter_moveE
	.align		8
        /*0048*/ 	.dword	_ZN39_INTERNAL_c032b8fc_4_k_cu_7576402e_27154cute7productE
	.align		8
        /*0050*/ 	.dword	_ZN39_INTERNAL_c032b8fc_4_k_cu_7576402e_27154cute1_E


//--------------------- .text._ZN7cutlass13device_kernelINS_4gemm6kernel13GemmUniversalIN4cute5tupleIJiiiiEEENS1_10collective13CollectiveMmaINS1_40MainloopSm90TmaGmmaWarpSpecializedSparseILi9ENS5_IJNS4_1CILi2EEENSA_ILi1EEESC_EEENS1_32KernelTmaWarpSpecializedPingpongEEENS5_IJNSA_ILi64EEESG_NSA_ILi128EEEEEENS_10bfloat16_tENS5_IJNS4_6LayoutINS5_IJiNS5_IJSB_iEEEiEEENS5_IJlNS5_IJSC_SB_EEElEEEEENSK_INS5_IJNS5_IJNS5_IJNSA_ILi8EEESB_NSA_ILi4EEEEEEiEEENS5_IJNS5_IJNSA_ILi16EEESB_SR_EEEiEEEiEEENS5_IJNS5_IJNS5_IJSH_SU_NSA_ILi2048EEEEEENSA_ILi8192EEEEEENS5_IJNS5_IJSC_NSA_ILi1024EEENSA_ILi32EEEEEElEEElEEEEEEEESJ_NS5_IJlSC_lEEENS4_8TiledMMAINS4_8MMA_AtomIJNS4_4SM904GMMA6SPARSE28GMMA_64x64x32_F32BF16BF16_SSILNS1D_5MajorE0ELS1G_0ELNS1D_7ScaleInE1ELS1H_1ELNS1D_9SparseSelE0EEEEEENSK_INS5_IJSC_SC_SC_EEENS5_IJNSA_ILi0EEES1M_S1M_EEEEENS5_IJNS4_10UnderscoreES1P_S1P_EEEEENS4_13SM90_TMA_LOADENS4_14ComposedLayoutINS4_7SwizzleILi3ELi4ELi3EEENS4_25smem_sparse_ptr_flag_bitsILi2ELi16EEENSK_INS5_IJNS5_IJSC_SQ_EEENS5_IJSB_SG_EEEEEENS5_IJNS5_IJS1M_SH_EEESN_EEEEEEEvNS4_8identityENS4_23SM90_TMA_LOAD_MULTICASTENS1T_IS1V_NS4_18smem_ptr_flag_bitsILi16EEENSK_INS5_IJSQ_SG_EEENS5_IJSG_SC_EEEEEEEvS25_EENS_8epilogue10collective6detail29Sm90TmaWarpSpecializedAdapterINS2F_15DefaultEpilogueIfNS5_IJSC_llEEES2J_NS2E_6thread17LinearCombinationIfLi1EffLNS2K_9ScaleType4KindE0ELNS_15FloatRoundStyleE2EfEENS1_15EpilogueDefaultEEEEEvvEEEEvNT_6ParamsE --------------------------
	.section	.text._ZN7cutlass13device_kernelINS_4gemm6kernel13GemmUniversalIN4cute5tupleIJiiiiEEENS1_10collective13CollectiveMmaINS1_40MainloopSm90TmaGmmaWarpSpecializedSparseILi9ENS5_IJNS4_1CILi2EEENSA_ILi1EEESC_EEENS1_32KernelTmaWarpSpecializedPingpongEEENS5_IJNSA_ILi64EEESG_NSA_ILi128EEEEEENS_10bfloat16_tENS5_IJNS4_6LayoutINS5_IJiNS5_IJSB_iEEEiEEENS5_IJlNS5_IJSC_SB_EEElEEEEENSK_INS5_IJNS5_IJNS5_IJNSA_ILi8EEESB_NSA_ILi4EEEEEEiEEENS5_IJNS5_IJNSA_ILi16EEESB_SR_EEEiEEEiEEENS5_IJNS5_IJNS5_IJSH_SU_NSA_ILi2048EEEEEENSA_ILi8192EEEEEENS5_IJNS5_IJSC_NSA_ILi1024EEENSA_ILi32EEEEEElEEElEEEEEEEESJ_NS5_IJlSC_lEEENS4_8TiledMMAINS4_8MMA_AtomIJNS4_4SM904GMMA6SPARSE28GMMA_64x64x32_F32BF16BF16_SSILNS1D_5MajorE0ELS1G_0ELNS1D_7ScaleInE1ELS1H_1ELNS1D_9SparseSelE0EEEEEENSK_INS5_IJSC_SC_SC_EEENS5_IJNSA_ILi0EEES1M_S1M_EEEEENS5_IJNS4_10UnderscoreES1P_S1P_EEEEENS4_13SM90_TMA_LOADENS4_14ComposedLayoutINS4_7SwizzleILi3ELi4ELi3EEENS4_25smem_sparse_ptr_flag_bitsILi2ELi16EEENSK_INS5_IJNS5_IJSC_SQ_EEENS5_IJSB_SG_EEEEEENS5_IJNS5_IJS1M_SH_EEESN_EEEEEEEvNS4_8identityENS4_23SM90_TMA_LOAD_MULTICASTENS1T_IS1V_NS4_18smem_ptr_flag_bitsILi16EEENSK_INS5_IJSQ_SG_EEENS5_IJSG_SC_EEEEEEEvS25_EENS_8epilogue10collective6detail29Sm90TmaWarpSpecializedAdapterINS2F_15DefaultEpilogueIfNS5_IJSC_llEEES2J_NS2E_6thread17LinearCombinationIfLi1EffLNS2K_9ScaleType4KindE0ELNS_15FloatRoundStyleE2EfEENS1_15EpilogueDefaultEEEEEvvEEEEvNT_6ParamsE,"ax",@progbits
	.align	128
.text._ZN7cutlass13device_kernelINS_4gemm6kernel13GemmUniversalIN4cute5tupleIJiiiiEEENS1_10collective13CollectiveMmaINS1_40MainloopSm90TmaGmmaWarpSpecializedSparseILi9ENS5_IJNS4_1CILi2EEENSA_ILi1EEESC_EEENS1_32KernelTmaWarpSpecializedPingpongEEENS5_IJNSA_ILi64EEESG_NSA_ILi128EEEEEENS_10bfloat16_tENS5_IJNS4_6LayoutINS5_IJiNS5_IJSB_iEEEiEEENS5_IJlNS5_IJSC_SB_EEElEEEEENSK_INS5_IJNS5_IJNS5_IJNSA_ILi8EEESB_NSA_ILi4EEEEEEiEEENS5_IJNS5_IJNSA_ILi16EEESB_SR_EEEiEEEiEEENS5_IJNS5_IJNS5_IJSH_SU_NSA_ILi2048EEEEEENSA_ILi8192EEEEEENS5_IJNS5_IJSC_NSA_ILi1024EEENSA_ILi32EEEEEElEEElEEEEEEEESJ_NS5_IJlSC_lEEENS4_8TiledMMAINS4_8MMA_AtomIJNS4_4SM904GMMA6SPARSE28GMMA_64x64x32_F32BF16BF16_SSILNS1D_5MajorE0ELS1G_0ELNS1D_7ScaleInE1ELS1H_1ELNS1D_9SparseSelE0EEEEEENSK_INS5_IJSC_SC_SC_EEENS5_IJNSA_ILi0EEES1M_S1M_EEEEENS5_IJNS4_10UnderscoreES1P_S1P_EEEEENS4_13SM90_TMA_LOADENS4_14ComposedLayoutINS4_7SwizzleILi3ELi4ELi3EEENS4_25smem_sparse_ptr_flag_bitsILi2ELi16EEENSK_INS5_IJNS5_IJSC_SQ_EEENS5_IJSB_SG_EEEEEENS5_IJNS5_IJS1M_SH_EEESN_EEEEEEEvNS4_8identityENS4_23SM90_TMA_LOAD_MULTICASTENS1T_IS1V_NS4_18smem_ptr_flag_bitsILi16EEENSK_INS5_IJSQ_SG_EEENS5_IJSG_SC_EEEEEEEvS25_EENS_8epilogue10collective6detail29Sm90TmaWarpSpecializedAdapterINS2F_15DefaultEpilogueIfNS5_IJSC_llEEES2J_NS2E_6thread17LinearCombinationIfLi1EffLNS2K_9ScaleType4KindE0ELNS_15FloatRoundStyleE2EfEENS1_15EpilogueDefaultEEEEEvvEEEEvNT_6ParamsE:
        .type           _ZN7cutlass13device_kernelINS_4gemm6kernel13GemmUniversalIN4cute5tupleIJiiiiEEENS1_10collective13CollectiveMmaINS1_40MainloopSm90TmaGmmaWarpSpecializedSparseILi9ENS5_IJNS4_1CILi2EEENSA_ILi1EEESC_EEENS1_32KernelTmaWarpSpecializedPingpongEEENS5_IJNSA_ILi64EEESG_NSA_ILi128EEEEEENS_10bfloat16_tENS5_IJNS4_6LayoutINS5_IJiNS5_IJSB_iEEEiEEENS5_IJlNS5_IJSC_SB_EEElEEEEENSK_INS5_IJNS5_IJNS5_IJNSA_ILi8EEESB_NSA_ILi4EEEEEEiEEENS5_IJNS5_IJNSA_ILi16EEESB_SR_EEEiEEEiEEENS5_IJNS5_IJNS5_IJSH_SU_NSA_ILi2048EEEEEENSA_ILi8192EEEEEENS5_IJNS5_IJSC_NSA_ILi1024EEENSA_ILi32EEEEEElEEElEEEEEEEESJ_NS5_IJlSC_lEEENS4_8TiledMMAINS4_8MMA_AtomIJNS4_4SM904GMMA6SPARSE28GMMA_64x64x32_F32BF16BF16_SSILNS1D_5MajorE0ELS1G_0ELNS1D_7ScaleInE1ELS1H_1ELNS1D_9SparseSelE0EEEEEENSK_INS5_IJSC_SC_SC_EEENS5_IJNSA_ILi0EEES1M_S1M_EEEEENS5_IJNS4_10UnderscoreES1P_S1P_EEEEENS4_13SM90_TMA_LOADENS4_14ComposedLayoutINS4_7SwizzleILi3ELi4ELi3EEENS4_25smem_sparse_ptr_flag_bitsILi2ELi16EEENSK_INS5_IJNS5_IJSC_SQ_EEENS5_IJSB_SG_EEEEEENS5_IJNS5_IJS1M_SH_EEESN_EEEEEEEvNS4_8identityENS4_23SM90_TMA_LOAD_MULTICASTENS1T_IS1V_NS4_18smem_ptr_flag_bitsILi16EEENSK_INS5_IJSQ_SG_EEENS5_IJSG_SC_EEEEEEEvS25_EENS_8epilogue10collective6detail29Sm90TmaWarpSpecializedAdapterINS2F_15DefaultEpilogueIfNS5_IJSC_llEEES2J_NS2E_6thread17LinearCombinationIfLi1EffLNS2K_9ScaleType4KindE0ELNS_15FloatRoundStyleE2EfEENS1_15EpilogueDefaultEEEEEvvEEEEvNT_6ParamsE,@function
        .size           _ZN7cutlass13device_kernelINS_4gemm6kernel13GemmUniversalIN4cute5tupleIJiiiiEEENS1_10collective13CollectiveMmaINS1_40MainloopSm90TmaGmmaWarpSpecializedSparseILi9ENS5_IJNS4_1CILi2EEENSA_ILi1EEESC_EEENS1_32KernelTmaWarpSpecializedPingpongEEENS5_IJNSA_ILi64EEESG_NSA_ILi128EEEEEENS_10bfloat16_tENS5_IJNS4_6LayoutINS5_IJiNS5_IJSB_iEEEiEEENS5_IJlNS5_IJSC_SB_EEElEEEEENSK_INS5_IJNS5_IJNS5_IJNSA_ILi8EEESB_NSA_ILi4EEEEEEiEEENS5_IJNS5_IJNSA_ILi16EEESB_SR_EEEiEEEiEEENS5_IJNS5_IJNS5_IJSH_SU_NSA_ILi2048EEEEEENSA_ILi8192EEEEEENS5_IJNS5_IJSC_NSA_ILi1024EEENSA_ILi32EEEEEElEEElEEEEEEEESJ_NS5_IJlSC_lEEENS4_8TiledMMAINS4_8MMA_AtomIJNS4_4SM904GMMA6SPARSE28GMMA_64x64x32_F32BF16BF16_SSILNS1D_5MajorE0ELS1G_0ELNS1D_7ScaleInE1ELS1H_1ELNS1D_9SparseSelE0EEEEEENSK_INS5_IJSC_SC_SC_EEENS5_IJNSA_ILi0EEES1M_S1M_EEEEENS5_IJNS4_10UnderscoreES1P_S1P_EEEEENS4_13SM90_TMA_LOADENS4_14ComposedLayoutINS4_7SwizzleILi3ELi4ELi3EEENS4_25smem_sparse_ptr_flag_bitsILi2ELi16EEENSK_INS5_IJNS5_IJSC_SQ_EEENS5_IJSB_SG_EEEEEENS5_IJNS5_IJS1M_SH_EEESN_EEEEEEEvNS4_8identityENS4_23SM90_TMA_LOAD_MULTICASTENS1T_IS1V_NS4_18smem_ptr_flag_bitsILi16EEENSK_INS5_IJSQ_SG_EEENS5_IJSG_SC_EEEEEEEvS25_EENS_8epilogue10collective6detail29Sm90TmaWarpSpecializedAdapterINS2F_15DefaultEpilogueIfNS5_IJSC_llEEES2J_NS2E_6thread17LinearCombinationIfLi1EffLNS2K_9ScaleType4KindE0ELNS_15FloatRoundStyleE2EfEENS1_15EpilogueDefaultEEEEEvvEEEEvNT_6ParamsE,(.L_x_139 - _ZN7cutlass13device_kernelINS_4gemm6kernel13GemmUniversalIN4cute5tupleIJiiiiEEENS1_10collective13CollectiveMmaINS1_40MainloopSm90TmaGmmaWarpSpecializedSparseILi9ENS5_IJNS4_1CILi2EEENSA_ILi1EEESC_EEENS1_32KernelTmaWarpSpecializedPingpongEEENS5_IJNSA_ILi64EEESG_NSA_ILi128EEEEEENS_10bfloat16_tENS5_IJNS4_6LayoutINS5_IJiNS5_IJSB_iEEEiEEENS5_IJlNS5_IJSC_SB_EEElEEEEENSK_INS5_IJNS5_IJNS5_IJNSA_ILi8EEESB_NSA_ILi4EEEEEEiEEENS5_IJNS5_IJNSA_ILi16EEESB_SR_EEEiEEEiEEENS5_IJNS5_IJNS5_IJSH_SU_NSA_ILi2048EEEEEENSA_ILi8192EEEEEENS5_IJNS5_IJSC_NSA_ILi1024EEENSA_ILi32EEEEEElEEElEEEEEEEESJ_NS5_IJlSC_lEEENS4_8TiledMMAINS4_8MMA_AtomIJNS4_4SM904GMMA6SPARSE28GMMA_64x64x32_F32BF16BF16_SSILNS1D_5MajorE0ELS1G_0ELNS1D_7ScaleInE1ELS1H_1ELNS1D_9SparseSelE0EEEEEENSK_INS5_IJSC_SC_SC_EEENS5_IJNSA_ILi0EEES1M_S1M_EEEEENS5_IJNS4_10UnderscoreES1P_S1P_EEEEENS4_13SM90_TMA_LOADENS4_14ComposedLayoutINS4_7SwizzleILi3ELi4ELi3EEENS4_25smem_sparse_ptr_flag_bitsILi2ELi16EEENSK_INS5_IJNS5_IJSC_SQ_EEENS5_IJSB_SG_EEEEEENS5_IJNS5_IJS1M_SH_EEESN_EEEEEEEvNS4_8identityENS4_23SM90_TMA_LOAD_MULTICASTENS1T_IS1V_NS4_18smem_ptr_flag_bitsILi16EEENSK_INS5_IJSQ_SG_EEENS5_IJSG_SC_EEEEEEEvS25_EENS_8epilogue10collective6detail29Sm90TmaWarpSpecializedAdapterINS2F_15DefaultEpilogueIfNS5_IJSC_llEEES2J_NS2E_6thread17LinearCombinationIfLi1EffLNS2K_9ScaleType4KindE0ELNS_15FloatRoundStyleE2EfEENS1_15EpilogueDefaultEEEEEvvEEEEvNT_6ParamsE)
        .other          _ZN7cutlass13device_kernelINS_4gemm6kernel13GemmUniversalIN4cute5tupleIJiiiiEEENS1_10collective13CollectiveMmaINS1_40MainloopSm90TmaGmmaWarpSpecializedSparseILi9ENS5_IJNS4_1CILi2EEENSA_ILi1EEESC_EEENS1_32KernelTmaWarpSpecializedPingpongEEENS5_IJNSA_ILi64EEESG_NSA_ILi128EEEEEENS_10bfloat16_tENS5_IJNS4_6LayoutINS5_IJiNS5_IJSB_iEEEiEEENS5_IJlNS5_IJSC_SB_EEElEEEEENSK_INS5_IJNS5_IJNS5_IJNSA_ILi8EEESB_NSA_ILi4EEEEEEiEEENS5_IJNS5_IJNSA_ILi16EEESB_SR_EEEiEEEiEEENS5_IJNS5_IJNS5_IJSH_SU_NSA_ILi2048EEEEEENSA_ILi8192EEEEEENS5_IJNS5_IJSC_NSA_ILi1024EEENSA_ILi32EEEEEElEEElEEEEEEEESJ_NS5_IJlSC_lEEENS4_8TiledMMAINS4_8MMA_AtomIJNS4_4SM904GMMA6SPARSE28GMMA_64x64x32_F32BF16BF16_SSILNS1D_5MajorE0ELS1G_0ELNS1D_7ScaleInE1ELS1H_1ELNS1D_9SparseSelE0EEEEEENSK_INS5_IJSC_SC_SC_EEENS5_IJNSA_ILi0EEES1M_S1M_EEEEENS5_IJNS4_10UnderscoreES1P_S1P_EEEEENS4_13SM90_TMA_LOADENS4_14ComposedLayoutINS4_7SwizzleILi3ELi4ELi3EEENS4_25smem_sparse_ptr_flag_bitsILi2ELi16EEENSK_INS5_IJNS5_IJSC_SQ_EEENS5_IJSB_SG_EEEEEENS5_IJNS5_IJS1M_SH_EEESN_EEEEEEEvNS4_8identityENS4_23SM90_TMA_LOAD_MULTICASTENS1T_IS1V_NS4_18smem_ptr_flag_bitsILi16EEENSK_INS5_IJSQ_SG_EEENS5_IJSG_SC_EEEEEEEvS25_EENS_8epilogue10collective6detail29Sm90TmaWarpSpecializedAdapterINS2F_15DefaultEpilogueIfNS5_IJSC_llEEES2J_NS2E_6thread17LinearCombinationIfLi1EffLNS2K_9ScaleType4KindE0ELNS_15FloatRoundStyleE2EfEENS1_15EpilogueDefaultEEEEEvvEEEEvNT_6ParamsE,@"STO_CUDA_ENTRY STV_DEFAULT"
_ZN7cutlass13device_kernelINS_4gemm6kernel13GemmUniversalIN4cute5tupleIJiiiiEEENS1_10collective13CollectiveMmaINS1_40MainloopSm90TmaGmmaWarpSpecializedSparseILi9ENS5_IJNS4_1CILi2EEENSA_ILi1EEESC_EEENS1_32KernelTmaWarpSpecializedPingpongEEENS5_IJNSA_ILi64EEESG_NSA_ILi128EEEEEENS_10bfloat16_tENS5_IJNS4_6LayoutINS5_IJiNS5_IJSB_iEEEiEEENS5_IJlNS5_IJSC_SB_EEElEEEEENSK_INS5_IJNS5_IJNS5_IJNSA_ILi8EEESB_NSA_ILi4EEEEEEiEEENS5_IJNS5_IJNSA_ILi16EEESB_SR_EEEiEEEiEEENS5_IJNS5_IJNS5_IJSH_SU_NSA_ILi2048EEEEEENSA_ILi8192EEEEEENS5_IJNS5_IJSC_NSA_ILi1024EEENSA_ILi32EEEEEElEEElEEEEEEEESJ_NS5_IJlSC_lEEENS4_8TiledMMAINS4_8MMA_AtomIJNS4_4SM904GMMA6SPARSE28GMMA_64x64x32_F32BF16BF16_SSILNS1D_5MajorE0ELS1G_0ELNS1D_7ScaleInE1ELS1H_1ELNS1D_9SparseSelE0EEEEEENSK_INS5_IJSC_SC_SC_EEENS5_IJNSA_ILi0EEES1M_S1M_EEEEENS5_IJNS4_10UnderscoreES1P_S1P_EEEEENS4_13SM90_TMA_LOADENS4_14ComposedLayoutINS4_7SwizzleILi3ELi4ELi3EEENS4_25smem_sparse_ptr_flag_bitsILi2ELi16EEENSK_INS5_IJNS5_IJSC_SQ_EEENS5_IJSB_SG_EEEEEENS5_IJNS5_IJS1M_SH_EEESN_EEEEEEEvNS4_8identityENS4_23SM90_TMA_LOAD_MULTICASTENS1T_IS1V_NS4_18smem_ptr_flag_bitsILi16EEENSK_INS5_IJSQ_SG_EEENS5_IJSG_SC_EEEEEEEvS25_EENS_8epilogue10collective6detail29Sm90TmaWarpSpecializedAdapterINS2F_15DefaultEpilogueIfNS5_IJSC_llEEES2J_NS2E_6thread17LinearCombinationIfLi1EffLNS2K_9ScaleType4KindE0ELNS_15FloatRoundStyleE2EfEENS1_15EpilogueDefaultEEEEEvvEEEEvNT_6ParamsE:
[----:B------:R-:W-:Y:S01]  /*0000*/  LDC R1, c[0x0][0x28] ;  /* 0x00000a00ff017b82 */ /* 0x000fe20000000800 */
[----:B------:R-:W0:Y:S01]  /*0010*/  S2R R10, SR_TID.X ;  /* 0x00000000000a7919 */ /* 0x000e220000002100 */
[----:B------:R-:W-:Y:S01]  /*0020*/  ELECT P0, URZ, PT ;  /* 0x00000000003f782f */ /* 0x000fe20003800000 */
[----:B------:R-:W-:Y:S01]  /*0030*/  BSSY B0, `(.L_x_0) ;  /* 0x0000012000007945 */ /* 0x000fe20003800000 */
[--C-:B0-----:R-:W-:Y:S02]  /*0040*/  SHF.R.U32.HI R0, RZ, 0x5, R10.reuse ;  /* 0x00000005ff007819 */ /* 0x101fe4000001160a */
[----:B------:R-:W-:-:S03]  /*0050*/  SHF.R.U32.HI R4, RZ, 0x7, R10 ;  /* 0x00000007ff047819 */ /* 0x000fc6000001160a */
[----:B------:R-:W0:Y:S04]  /*0060*/  SHFL.IDX PT, R2, R0, RZ, 0x1f ;  /* 0x00001fff00027589 */ /* 0x000e2800000e0000 */
[----:B------:R1:W2:Y:S01]  /*0070*/  SHFL.IDX PT, R5, R4, RZ, 0x1f ;  /* 0x00001fff04057589 */ /* 0x0002a200000e0000 */
[----:B0-----:R-:W-:-:S13]  /*0080*/  ISETP.NE.OR P0, PT, R2, RZ, !P0 ;  /* 0x000000ff0200720c */ /* 0x001fda0004705670 */
[----:B-12---:R-:W-:Y:S05]  /*0090*/  @P0 BRA `(.L_x_1) ;  /* 0x00000000002c0947 */ /* 0x006fea0003800000 */
[----:B------:R-:W-:Y:S02]  /*00a0*/  ULDC.64 UR4, c[0x0][0x198] ;  /* 0x0000660000047ab9 */ /* 0x000fe40000000a00 */
[----:B------:R-:W-:Y:S02]  /*00b0*/  UIADD3 UR6, UP0, UR4, 0xf0, URZ ;  /* 0x000000f004067890 */ /* 0x000fe4000ff1e03f */
[----:B------:R-:W-:Y:S02]  /*00c0*/  UIADD3 UR8, UP1, UR4, 0x1f0, URZ ;  /* 0x000001f004087890 */ /* 0x000fe4000ff3e03f */
[----:B------:R-:W-:Y:S02]  /*00d0*/  UIADD3 UR4, UP2, UR4, 0x2f0, URZ ;  /* 0x000002f004047890 */ /* 0x000fe4000ff5e03f */
[----:B------:R-:W-:Y:S02]  /*00e0*/  UIADD3.X UR7, URZ, UR5, URZ, UP0, !UPT ;  /* 0x000000053f077290 */ /* 0x000fe400087fe43f */
[----:B------:R-:W-:-:S02]  /*00f0*/  UIADD3.X UR9, URZ, UR5, URZ, UP1, !UPT ;  /* 0x000000053f097290 */ /* 0x000fc40008ffe43f */
[----:B------:R-:W-:-:S05]  /*0100*/  UIADD3.X UR5, URZ, UR5, URZ, UP2, !UPT ;  /* 0x000000053f057290 */ /* 0x000fca00097fe43f */
[----:B------:R0:W-:Y:S02]  /*0110*/  UTMACCTL.PF [UR6] ;  /* 0x00000000060079b9 */ /* 0x0001e40008040000 */
[----:B------:R0:W-:Y:S02]  /*0120*/  UTMACCTL.PF [UR8] ;  /* 0x00000000080079b9 */ /* 0x0001e40008040000 */
[----:B------:R0:W-:Y:S02]  /*0130*/  UTMACCTL.PF [UR4] ;  /* 0x00000000040079b9 */ /* 0x0001e40008040000 */
[----:B0-----:R-:W-:Y:S01]  /*0140*/  NOP ;  /* 0x0000000000007918 */ /* 0x001fe20000000000 */
.L_x_1:
[----:B------:R-:W-:Y:S05]  /*0150*/  BSYNC B0 ;  /* 0x0000000000007941 */ /* 0x000fea0003800000 */
.L_x_0:
[----:B------:R-:W0:Y:S02]  /*0160*/  SHFL.IDX PT, R6, R0, RZ, 0x1f ;  /* 0x00001fff00067589 */ /* 0x000e2400000e0000 */
[----:B0-----:R-:W-:-:S13]  /*0170*/  ISETP.NE.AND P0, PT, R6, RZ, PT ;  /* 0x000000ff0600720c */ /* 0x001fda0003f05270 */
[----:B------:R-:W-:Y:S05]  /*0180*/  @P0 BRA `(.L_x_2) ;  /* 0x00000000008c0947 */ /* 0x000fea0003800000 */
[----:B------:R-:W-:Y:S01]  /*0190*/  ELECT P0, URZ, PT ;  /* 0x00000000003f782f */ /* 0x000fe20003800000 */
[----:B------:R-:W-:-:S12]  /*01a0*/  BSSY B0, `(.L_x_2) ;  /* 0x0000021000007945 */ /* 0x000fd80003800000 */
[----:B------:R-:W-:Y:S05]  /*01b0*/  @!P0 BRA `(.L_x_3) ;  /* 0x00000000007c8947 */ /* 0x000fea0003800000 */
[----:B------:R-:W0:Y:S01]  /*01c0*/  S2UR UR8, SR_CgaCtaId ;  /* 0x00000000000879c3 */ /* 0x000e220000008800 */
[----:B------:R-:W-:Y:S01]  /*01d0*/  UMOV UR4, 0x400 ;  /* 0x0000040000047882 */ /* 0x000fe20000000000 */
[----:B------:R-:W-:Y:S01]  /*01e0*/  UMOV UR5, 0x1 ;  /* 0x0000000100057882 */ /* 0x000fe20000000000 */
[----:B------:R-:W-:Y:S02]  /*01f0*/  UMOV UR6, 0x2 ;  /* 0x0000000200067882 */ /* 0x000fe40000000000 */
[----:B------:R-:W-:-:S04]  /*0200*/  UIADD3 UR6, -UR6, 0x100000, URZ ;  /* 0x0010000006067890 */ /* 0x000fc8000fffe13f */
[----:B------:R-:W-:Y:S02]  /*0210*/  USHF.L.U32 UR7, UR6, 0xb, URZ ;  /* 0x0000000b06077899 */ /* 0x000fe4000800063f */
[----:B------:R-:W-:Y:S02]  /*0220*/  USHF.L.U32 UR6, UR6, 0x1, URZ ;  /* 0x0000000106067899 */ /* 0x000fe4000800063f */
[----:B0-----:R-:W-:Y:S02]  /*0230*/  ULEA UR8, UR8, UR4, 0x18 ;  /* 0x0000000408087291 */ /* 0x001fe4000f8ec03f */
[----:B------:R-:W-:-:S04]  /*0240*/  UIADD3 UR4, -UR5, 0x100000, URZ ;  /* 0x0010000005047890 */ /* 0x000fc8000fffe13f */
[----:B------:R-:W-:Y:S02]  /*0250*/  USHF.L.U32 UR5, UR4, 0xb, URZ ;  /* 0x0000000b04057899 */ /* 0x000fe4000800063f */
[----:B------:R-:W-:Y:S01]  /*0260*/  USHF.L.U32 UR4, UR4, 0x1, URZ ;  /* 0x0000000104047899 */ /* 0x000fe2000800063f */
[----:B------:R-:W0:Y:S11]  /*0270*/  FENCE.VIEW.ASYNC.S ;  /* 0x00000000000073c6 */ /* 0x000e360000000000 */
[----:B0-----:R0:W1:Y:S01]  /*0280*/  SYNCS.EXCH.64 URZ, [UR8], UR4 ;  /* 0x00000004083f75b2 */ /* 0x0010620008000100 */
[----:B------:R0:W2:Y:S01]  /*0290*/  SYNCS.EXCH.64 URZ, [UR8+0x48], UR6 ;  /* 0x00004806083f75b2 */ /* 0x0000a20008000100 */
[----:B------:R0:W3:Y:S01]  /*02a0*/  SYNCS.EXCH.64 URZ, [UR8+0x8], UR4 ;  /* 0x00000804083f75b2 */ /* 0x0000e20008000100 */
[----:B------:R0:W4:Y:S01]  /*02b0*/  SYNCS.EXCH.64 URZ, [UR8+0x50], UR6 ;  /* 0x00005006083f75b2 */ /* 0x0001220008000100 */
[----:B------:R0:W0:Y:S01]  /*02c0*/  SYNCS.EXCH.64 URZ, [UR8+0x10], UR4 ;  /* 0x00001004083f75b2 */ /* 0x0000220008000100 */
        /* <DEDUP_REMOVED lines=13> */
[----:B------:R-:W-:Y:S01]  /*03a0*/  NOP ;  /* 0x0000000000007918 */ /* 0x000fe20000000000 */
.L_x_3:
[----:B0-----:R-:W-:Y:S05]  /*03b0*/  BSYNC B0 ;  /* 0x0000000000007941 */ /* 0x001fea0003800000 */
.L_x_2:
[----:B------:R-:W-:Y:S01]  /*03c0*/  SHF.R.S32.HI R3, RZ, 0x1f, R10 ;  /* 0x0000001fff037819 */ /* 0x000fe2000001140a */
[----:B------:R-:W0:Y:S01]  /*03d0*/  SHFL.IDX PT, R7, R0, RZ, 0x1f ;  /* 0x00001fff00077589 */ /* 0x000e2200000e0000 */
[----:B------:R-:W5:Y:S01]  /*03e0*/  S2UR UR13, SR_CTAID.X ;  /* 0x00000000000d79c3 */ /* 0x000f620000002500 */
[----:B------:R-:W-:Y:S02]  /*03f0*/  ELECT P0, URZ, PT ;  /* 0x00000000003f782f */ /* 0x000fe40003800000 */
[----:B------:R-:W-:Y:S01]  /*0400*/  LEA.HI R3, R3, R10, RZ, 0x7 ;  /* 0x0000000a03037211 */ /* 0x000fe200078f38ff */
[----:B------:R5:W1:Y:S01]  /*0410*/  SHFL.IDX PT, R9, R0, RZ, 0x1f ;  /* 0x00001fff00097589 */ /* 0x000a6200000e0000 */
[----:B------:R-:W-:Y:S01]  /*0420*/  ELECT P1, URZ, PT ;  /* 0x00000000003f782f */ /* 0x000fe20003820000 */
[----:B------:R-:W-:Y:S01]  /*0430*/  NOP ;  /* 0x0000000000007918 */ /* 0x000fe20000000000 */
[----:B------:R-:W-:Y:S01]  /*0440*/  LOP3.LUT R3, R3, 0xffffff80, RZ, 0xc0, !PT ;  /* 0xffffff8003037812 */ /* 0x000fe200078ec0ff */
[----:B------:R-:W2:Y:S01]  /*0450*/  S2R R16, SR_CTAID.Y ;  /* 0x0000000000107919 */ /* 0x000ea20000002600 */
[----:B------:R-:W-:Y:S01]  /*0460*/  ULDC UR4, c[0x0][0x150] ;  /* 0x0000540000047ab9 */ /* 0x000fe20000000800 */
[----:B------:R-:W3:Y:S01]  /*0470*/  LDC R14, c[0x0][0x144] ;  /* 0x00005100ff0e7b82 */ /* 0x000ee20000000800 */
[----:B------:R-:W-:Y:S01]  /*0480*/  UMOV UR11, 0x80 ;  /* 0x00000080000b7882 */ /* 0x000fe20000000000 */
[----:B------:R-:W-:Y:S01]  /*0490*/  IMAD.IADD R11, R10, 0x1, -R3 ;  /* 0x000000010a0b7824 */ /* 0x000fe200078e0a03 */
[----:B------:R-:W4:Y:S01]  /*04a0*/  SHFL.IDX PT, R4, R4, RZ, 0x1f ;  /* 0x00001fff04047589 */ /* 0x000f2200000e0000 */
[----:B------:R-:W-:Y:S01]  /*04b0*/  NOP ;  /* 0x0000000000007918 */ /* 0x000fe20000000000 */
[----:B------:R-:W-:-:S02]  /*04c0*/  VIADD R40, R5, 0xffffffff ;  /* 0xffffffff05287836 */ /* 0x000fc40000000000 */
[----:B------:R-:W-:Y:S01]  /*04d0*/  SHF.R.S32.HI R18, RZ, 0x1f, R11 ;  /* 0x0000001fff127819 */ /* 0x000fe2000001140b */
[----:B------:R-:W3:Y:S02]  /*04e0*/  LDC R25, c[0x0][0x148] ;  /* 0x00005200ff197b82 */ /* 0x000ee40000000800 */
[----:B------:R-:W-:Y:S02]  /*04f0*/  ISETP.GE.U32.AND P4, PT, R40, 0x2, PT ;  /* 0x000000022800780c */ /* 0x000fe40003f86070 */
[----:B------:R-:W-:Y:S02]  /*0500*/  LEA.HI R3, R18, R11, RZ, 0x3 ;  /* 0x0000000b12037211 */ /* 0x000fe400078f18ff */
[----:B0-----:R-:W-:Y:S02]  /*0510*/  ISETP.NE.OR P0, PT, R7, RZ, !P0 ;  /* 0x000000ff0700720c */ /* 0x001fe40004705670 */
[--C-:B------:R-:W-:Y:S02]  /*0520*/  SHF.R.S32.HI R7, RZ, 0x3, R3.reuse ;  /* 0x00000003ff077819 */ /* 0x100fe40000011403 */
[----:B------:R-:W-:-:S02]  /*0530*/  SHF.R.S32.HI R8, RZ, 0x1f, R3 ;  /* 0x0000001fff087819 */ /* 0x000fc40000011403 */
[----:B------:R-:W-:Y:S02]  /*0540*/  SHF.R.S32.HI R3, RZ, 0x1f, R6 ;  /* 0x0000001fff037819 */ /* 0x000fe40000011406 */
[----:B------:R-:W-:Y:S02]  /*0550*/  LEA.HI R8, R8, R7, RZ, 0x2 ;  /* 0x0000000708087211 */ /* 0x000fe400078f10ff */
[----:B------:R-:W-:Y:S02]  /*0560*/  LEA.HI R3, R3, R6, RZ, 0x2 ;  /* 0x0000000603037211 */ /* 0x000fe400078f10ff */
[----:B------:R-:W-:Y:S01]  /*0570*/  LOP3.LUT R8, R8, 0xfffffffc, RZ, 0xc0, !PT ;  /* 0xfffffffc08087812 */ /* 0x000fe200078ec0ff */
[----:B------:R-:W-:Y:S01]  /*0580*/  VOTEU.ALL UP0, P0 ;  /* 0x00000000003f7886 */ /* 0x000fe20000000000 */
[----:B------:R-:W-:Y:S02]  /*0590*/  LOP3.LUT R3, R3, 0x3ffffffc, RZ, 0xc0, !PT ;  /* 0x3ffffffc03037812 */ /* 0x000fe400078ec0ff */
[----:B-----5:R-:W-:Y:S01]  /*05a0*/  I2FP.F32.U32 R0, UR13 ;  /* 0x0000000d00007c45 */ /* 0x020fe20008201000 */
[----:B------:R-:W-:Y:S01]  /*05b0*/  IMAD.IADD R8, R7, 0x1, -R8 ;  /* 0x0000000107087824 */ /* 0x000fe200078e0a08 */
[----:B-1----:R-:W-:Y:S01]  /*05c0*/  ISETP.NE.OR P1, PT, R9, RZ, !P1 ;  /* 0x000000ff0900720c */ /* 0x002fe20004f25670 */
[----:B------:R-:W-:Y:S01]  /*05d0*/  IMAD.IADD R3, R6, 0x1, -R3 ;  /* 0x0000000106037824 */ /* 0x000fe200078e0a03 */
[----:B------:R-:W0:Y:S01]  /*05e0*/  @!UP0 S2UR UR7, SR_CgaCtaId ;  /* 0x00000000000789c3 */ /* 0x000e220000008800 */
[----:B------:R-:W-:Y:S01]  /*05f0*/  FMUL R12, R0, UR4 ;  /* 0x00000004000c7c20 */ /* 0x000fe20008400000 */
[----:B------:R-:W-:Y:S01]  /*0600*/  ULDC UR4, c[0x0][0x154] ;  /* 0x0000550000047ab9 */ /* 0x000fe20000000800 */
[----:B------:R-:W-:Y:S01]  /*0610*/  IMAD R8, R3, 0x4, R8 ;  /* 0x0000000403087824 */ /* 0x000fe200078e0208 */
[----:B------:R-:W-:Y:S01]  /*0620*/  SHF.R.S32.HI R3, RZ, 0x1f, R2 ;  /* 0x0000001fff037819 */ /* 0x000fe20000011402 */
[----:B------:R-:W-:Y:S01]  /*0630*/  @!UP0 UMOV UR6, 0x400 ;  /* 0x0000040000068882 */ /* 0x000fe20000000000 */
[----:B----4-:R-:W-:Y:S01]  /*0640*/  R2UR UR12, R4 ;  /* 0x00000000040c72ca */ /* 0x010fe200000e0000 */
[----:B------:R-:W1:Y:S01]  /*0650*/  F2I.U32.TRUNC.NTZ R12, R12 ;  /* 0x0000000c000c7305 */ /* 0x000e62000020f000 */
[----:B------:R-:W-:Y:S01]  /*0660*/  LEA.HI R3, R3, R2, RZ, 0x2 ;  /* 0x0000000203037211 */ /* 0x000fe200078f10ff */
[C---:B------:R-:W-:Y:S01]  /*0670*/  IMAD.SHL.U32 R13, R8.reuse, 0x4, RZ ;  /* 0x00000004080d7824 */ /* 0x040fe200078e00ff */
[----:B------:R-:W-:Y:S01]  /*0680*/  LEA.HI R0, R8, R8, RZ, 0x1 ;  /* 0x0000000808007211 */ /* 0x000fe200078f08ff */
[----:B------:R-:W-:Y:S01]  /*0690*/  VOTEU.ALL UP1, P1 ;  /* 0x00000000003f7886 */ /* 0x000fe20000820000 */
[----:B------:R-:W-:Y:S01]  /*06a0*/  LOP3.LUT R3, R3, 0xfffffffc, RZ, 0xc0, !PT ;  /* 0xfffffffc03037812 */ /* 0x000fe200078ec0ff */
[----:B------:R-:W-:Y:S01]  /*06b0*/  VOTEU.ALL UP2, P1 ;  /* 0x00000000003f7886 */ /* 0x000fe20000840000 */
[----:B------:R-:W-:Y:S01]  /*06c0*/  LOP3.LUT R7, R0, 0xfffffffe, RZ, 0xc0, !PT ;  /* 0xfffffffe00077812 */ /* 0x000fe200078ec0ff */
[----:B------:R-:W-:Y:S01]  /*06d0*/  VOTEU.ALL UP3, P1 ;  /* 0x00000000003f7886 */ /* 0x000fe20000860000 */
[----:B------:R-:W4:Y:S01]  /*06e0*/  @!UP1 S2UR UR10, SR_CgaCtaId ;  /* 0x00000000000a99c3 */ /* 0x000f220000008800 */
[----:B------:R-:W-:Y:S01]  /*06f0*/  IMAD.IADD R19, R2, 0x1, -R3 ;  /* 0x0000000102137824 */ /* 0x000fe200078e0a03 */
[----:B--2---:R-:W-:Y:S01]  /*0700*/  I2FP.F32.U32 R0, R16 ;  /* 0x0000001000007245 */ /* 0x004fe20000201000 */
[C---:B------:R-:W-:Y:S01]  /*0710*/  IMAD.IADD R7, R8.reuse, 0x1, -R7 ;  /* 0x0000000108077824 */ /* 0x040fe200078e0a07 */
[----:B------:R-:W-:Y:S01]  /*0720*/  @!UP1 UMOV UR9, 0x400 ;  /* 0x0000040000099882 */ /* 0x000fe20000000000 */
[----:B------:R-:W-:Y:S01]  /*0730*/  LOP3.LUT R13, R8, 0xc, R13, 0x78, !PT ;  /* 0x0000000c080d7812 */ /* 0x000fe200078e780d */
[----:B-1----:R-:W-:-:S02]  /*0740*/  IMAD.MOV R9, RZ, RZ, -R12 ;  /* 0x000000ffff097224 */ /* 0x002fc400078e0a0c */
[----:B------:R-:W-:Y:S01]  /*0750*/  FMUL R0, R0, UR4 ;  /* 0x0000000400007c20 */ /* 0x000fe20008400000 */
[----:B------:R-:W1:Y:S01]  /*0760*/  LDC R2, c[0x0][0x140] ;  /* 0x00005000ff027b82 */ /* 0x000e620000000800 */
[----:B------:R-:W-:Y:S01]  /*0770*/  UMOV UR4, 0x20 ;  /* 0x0000002000047882 */ /* 0x000fe20000000000 */
[----:B---3--:R-:W-:Y:S01]  /*0780*/  IMAD R24, R14, R9, UR13 ;  /* 0x0000000d0e187e24 */ /* 0x008fe2000f8e0209 */
[----:B------:R-:W-:-:S04]  /*0790*/  @!UP0 UIADD3 UR4, -UR4, 0x100000, URZ ;  /* 0x0010000004048890 */ /* 0x000fc8000fffe13f */
[----:B------:R-:W-:Y:S02]  /*07a0*/  @!UP0 USHF.L.U32 UR5, UR4, 0xb, URZ ;  /* 0x0000000b04058899 */ /* 0x000fe4000800063f */
[----:B------:R-:W-:Y:S01]  /*07b0*/  @!UP0 USHF.L.U32 UR4, UR4, 0x1, URZ ;  /* 0x0000000104048899 */ /* 0x000fe2000800063f */
[----:B------:R-:W-:Y:S01]  /*07c0*/  ISETP.NE.AND P2, PT, R19, 0x3, PT ;  /* 0x000000031300780c */ /* 0x000fe20003f45270 */
[----:B------:R-:W2:Y:S01]  /*07d0*/  F2I.U32.TRUNC.NTZ R0, R0 ;  /* 0x0000000000007305 */ /* 0x000ea2000020f000 */
[----:B0-----:R-:W-:Y:S01]  /*07e0*/  @!UP0 ULEA UR8, UR7, UR6, 0x18 ;  /* 0x0000000607088291 */ /* 0x001fe2000f8ec03f */
[----:B------:R-:W-:Y:S01]  /*07f0*/  ISETP.NE.AND P3, PT, R7, R24, PT ;  /* 0x000000180700720c */ /* 0x000fe20003f65270 */
[----:B------:R-:W-:-:S04]  /*0800*/  @!UP1 UIADD3 UR6, -UR11, 0x100000, URZ ;  /* 0x001000000b069890 */ /* 0x000fc8000fffe13f */
[----:B------:R-:W-:Y:S02]  /*0810*/  @!UP1 USHF.L.U32 UR7, UR6, 0xb, URZ ;  /* 0x0000000b06079899 */ /* 0x000fe4000800063f */
[----:B------:R-:W-:Y:S01]  /*0820*/  @!UP1 USHF.L.U32 UR6, UR6, 0x1, URZ ;  /* 0x0000000106069899 */ /* 0x000fe2000800063f */
[----:B------:R-:W-:Y:S01]  /*0830*/  IMAD.MOV.U32 R12, RZ, RZ, 0x1 ;  /* 0x00000001ff0c7424 */ /* 0x000fe200078e00ff */
[----:B------:R-:W-:Y:S01]  /*0840*/  VOTEU.ALL UP4, P1 ;  /* 0x00000000003f7886 */ /* 0x000fe20000880000 */
[----:B------:R-:W-:Y:S01]  /*0850*/  VOTEU.ALL UP5, P1 ;  /* 0x00000000003f7886 */ /* 0x000fe200008a0000 */
[----:B------:R-:W-:Y:S01]  /*0860*/  VOTEU.ALL UP0, P0 ;  /* 0x00000000003f7886 */ /* 0x000fe20000000000 */
[----:B----4-:R-:W-:Y:S01]  /*0870*/  @!UP1 ULEA UR9, UR10, UR9, 0x18 ;  /* 0x000000090a099291 */ /* 0x010fe2000f8ec03f */
[----:B------:R-:W-:Y:S01]  /*0880*/  VOTEU.ALL UP1, P0 ;  /* 0x00000000003f7886 */ /* 0x000fe20000020000 */
[----:B------:R-:W-:Y:S01]  /*0890*/  ISETP.EQ.OR P0, PT, R19, RZ, !P2 ;  /* 0x000000ff1300720c */ /* 0x000fe20005702670 */
[----:B--2---:R-:W-:Y:S01]  /*08a0*/  IMAD.MOV R26, RZ, RZ, -R0 ;  /* 0x000000ffff1a7224 */ /* 0x004fe200078e0a00 */
[----:B------:R-:W-:Y:S01]  /*08b0*/  @P3 LEA.HI R0, R13, R13, RZ, 0x1 ;  /* 0x0000000d0d003211 */ /* 0x000fe200078f08ff */
[----:B------:R-:W0:Y:S02]  /*08c0*/  FENCE.VIEW.ASYNC.S ;  /* 0x00000000000073c6 */ /* 0x000e240000000000 */
[----:B0-----:R0:W2:Y:S01]  /*08d0*/  @!UP0 SYNCS.EXCH.64 URZ, [UR8+0xc0], UR4 ;  /* 0x0000c004083f85b2 */ /* 0x0010a20008000100 */
[----:B------:R-:W-:Y:S01]  /*08e0*/  ISETP.EQ.AND P0, PT, R5, RZ, P0 ;  /* 0x000000ff0500720c */ /* 0x000fe20000702270 */
[----:B------:R-:W-:Y:S01]  /*08f0*/  IMAD R3, R25, R26, R16 ;  /* 0x0000001a19037224 */ /* 0x000fe200078e0210 */
[----:B-1----:R-:W-:-:S02]  /*0900*/  ISETP.EQ.U32.AND P1, PT, R2, 0x1, PT ;  /* 0x000000010200780c */ /* 0x002fc40003f22070 */
[----:B------:R-:W-:Y:S02]  /*0910*/  @P3 SHF.R.S32.HI R0, RZ, 0x1, R0 ;  /* 0x00000001ff003819 */ /* 0x000fe40000011400 */
[----:B------:R-:W-:Y:S02]  /*0920*/  SEL R7, RZ, 0x1, !P0 ;  /* 0x00000001ff077807 */ /* 0x000fe40004000000 */
[----:B------:R-:W-:Y:S02]  /*0930*/  @P3 ISETP.NE.AND P5, PT, R0, R3, PT ;  /* 0x000000030000320c */ /* 0x000fe40003fa5270 */
[----:B------:R-:W-:Y:S02]  /*0940*/  ISETP.NE.AND P2, PT, R5, RZ, PT ;  /* 0x000000ff0500720c */ /* 0x000fe40003f45270 */
[----:B------:R-:W-:Y:S02]  /*0950*/  SEL R7, R7, 0x2, P4 ;  /* 0x0000000207077807 */ /* 0x000fe40002000000 */
[----:B------:R-:W-:Y:S01]  /*0960*/  @P3 SEL R12, RZ, 0x1, P5 ;  /* 0x00000001ff0c3807 */ /* 0x000fe20002800000 */
[----:B------:R0:W1:Y:S01]  /*0970*/  @!UP1 SYNCS.EXCH.64 URZ, [UR8+0xc8], UR4 ;  /* 0x0000c804083f95b2 */ /* 0x0000620008000100 */
[----:B------:R-:W-:Y:S01]  /*0980*/  NOP ;  /* 0x0000000000007918 */ /* 0x000fe20000000000 */
[----:B------:R0:W3:Y:S01]  /*0990*/  @!UP2 SYNCS.EXCH.64 URZ, [UR9+0xa0], UR6 ;  /* 0x0000a006093fa5b2 */ /* 0x0000e20008000100 */
[----:B------:R0:W4:Y:S01]  /*09a0*/  @!UP3 SYNCS.EXCH.64 URZ, [UR9+0xa8], UR6 ;  /* 0x0000a806093fb5b2 */ /* 0x0001220008000100 */
[----:B------:R0:W0:Y:S01]  /*09b0*/  @!UP4 SYNCS.EXCH.64 URZ, [UR9+0xb0], UR6 ;  /* 0x0000b006093fc5b2 */ /* 0x0000220008000100 */
[----:B------:R0:W0:Y:S01]  /*09c0*/  @!UP5 SYNCS.EXCH.64 URZ, [UR9+0xb8], UR6 ;  /* 0x0000b806093fd5b2 */ /* 0x0000220008000100 */
[----:B------:R-:W-:Y:S01]  /*09d0*/  NOP ;  /* 0x0000000000007918 */ /* 0x000fe20000000000 */
[----:B--2---:R-:W-:Y:S05]  /*09e0*/  @!P1 BRA `(.L_x_4) ;  /* 0x0000000000089947 */ /* 0x004fea0003800000 */
[----:B01-34-:R-:W-:Y:S01]  /*09f0*/  UCGABAR_ARV ;  /* 0x00000000000079c7 */ /* 0x01bfe20008000000 */
[----:B------:R-:W-:Y:S05]  /*0a00*/  BRA `(.L_x_5) ;  /* 0x0000000000047947 */ /* 0x000fea0003800000 */
.L_x_4:
[----:B01-34-:R-:W-:Y:S01]  /*0a10*/  NOP ;  /* 0x0000000000007918 */ /* 0x01bfe20000000000 */
.L_x_5:
[----:B------:R-:W-:Y:S01]  /*0a20*/  ULDC.64 UR4, c[0x0][0x698] ;  /* 0x0001a60000047ab9 */ /* 0x000fe20000000a00 */
[----:B------:R-:W-:Y:S01]  /*0a30*/  ULDC.64 UR16, c[0x0][0x208] ;  /* 0x0000820000107ab9 */ /* 0x000fe20000000a00 */
[----:B------:R-:W-:-:S04]  /*0a40*/  ISETP.NE.U32.AND P0, PT, RZ, UR4, PT ;  /* 0x00000004ff007c0c */ /* 0x000fc8000bf05070 */
[----:B------:R-:W-:-:S13]  /*0a50*/  ISETP.NE.AND.EX P0, PT, RZ, UR5, PT, P0 ;  /* 0x00000005ff007c0c */ /* 0x000fda000bf05300 */
[----:B------:R-:W-:Y:S05]  /*0a60*/  @!P0 BRA `(.L_x_6) ;  /* 0x00000000001c8947 */ /* 0x000fea0003800000 */
[----:B------:R-:W0:Y:S02]  /*0a70*/  LDC.64 R2, c[0x0][0x698] ;  /* 0x0001a600ff027b82 */ /* 0x000e240000000a00 */
[----:B0-----:R-:W2:Y:S02]  /*0a80*/  LDG.E.64 R2, desc[UR16][R2.64] ;  /* 0x0000001002027981 */ /* 0x001ea4000c1e1b00 */
[----:B--2---:R-:W-:-:S04]  /*0a90*/  ISETP.NE.U32.AND P0, PT, R2, RZ, PT ;  /* 0x000000ff0200720c */ /* 0x004fc80003f05070 */
[----:B------:R-:W-:-:S13]  /*0aa0*/  ISETP.NE.AND.EX P0, PT, R3, RZ, PT, P0 ;  /* 0x000000ff0300720c */ /* 0x000fda0003f05300 */
[----:B------:R-:W-:Y:S05]  /*0ab0*/  @!P0 BRA `(.L_x_6) ;  /* 0x0000000000088947 */ /* 0x000fea0003800000 */
[----:B------:R0:W5:Y:S01]  /*0ac0*/  LD.E R14, desc[UR16][R2.64] ;  /* 0x00000010020e7980 */ /* 0x000162000c101900 */
[----:B------:R-:W-:Y:S05]  /*0ad0*/  BRA `(.L_x_7) ;  /* 0x0000000000207947 */ /* 0x000fea0003800000 */
.L_x_6:
[----:B------:R-:W-:Y:S02]  /*0ae0*/  ULDC.64 UR4, c[0x0][0x688] ;  /* 0x0001a20000047ab9 */ /* 0x000fe40000000a00 */
[----:B------:R-:W-:-:S04]  /*0af0*/  ISETP.NE.U32.AND P0, PT, RZ, UR4, PT ;  /* 0x00000004ff007c0c */ /* 0x000fc8000bf05070 */
[----:B------:R-:W-:-:S13]  /*0b00*/  ISETP.NE.AND.EX P0, PT, RZ, UR5, PT, P0 ;  /* 0x00000005ff007c0c */ /* 0x000fda000bf05300 */
[----:B------:R-:W-:Y:S05]  /*0b10*/  @!P0 BRA `(.L_x_8) ;  /* 0x00000000000c8947 */ /* 0x000fea0003800000 */
[----:B------:R-:W0:Y:S02]  /*0b20*/  LDC.64 R14, c[0x0][0x688] ;  /* 0x0001a200ff0e7b82 */ /* 0x000e240000000a00 */
[----:B0-----:R1:W5:Y:S01]  /*0b30*/  LDG.E R14, desc[UR16][R14.64] ;  /* 0x000000100e0e7981 */ /* 0x001362000c1e1900 */
[----:B------:R-:W-:Y:S05]  /*0b40*/  BRA `(.L_x_7) ;  /* 0x0000000000047947 */ /* 0x000fea0003800000 */
.L_x_8:
[----:B------:R-:W2:Y:S02]  /*0b50*/  LDC R14, c[0x0][0x680] ;  /* 0x0001a000ff0e7b82 */ /* 0x000ea40000000800 */
.L_x_7:
[----:B------:R-:W-:Y:S02]  /*0b60*/  ULDC.64 UR4, c[0x0][0x6a0] ;  /* 0x0001a80000047ab9 */ /* 0x000fe40000000a00 */
[----:B------:R-:W-:-:S04]  /*0b70*/  ISETP.NE.U32.AND P0, PT, RZ, UR4, PT ;  /* 0x00000004ff007c0c */ /* 0x000fc8000bf05070 */
[----:B------:R-:W-:-:S13]  /*0b80*/  ISETP.NE.AND.EX P0, PT, RZ, UR5, PT, P0 ;  /* 0x00000005ff007c0c */ /* 0x000fda000bf05300 */
[----:B------:R-:W-:Y:S05]  /*0b90*/  @!P0 BRA `(.L_x_9) ;  /* 0x00000000001c8947 */ /* 0x000fea0003800000 */
[----:B0-----:R-:W0:Y:S02]  /*0ba0*/  LDC.64 R2, c[0x0][0x6a0] ;  /* 0x0001a800ff027b82 */ /* 0x001e240000000a00 */
[----:B0-----:R-:W3:Y:S02]  /*0bb0*/  LDG.E.64 R2, desc[UR16][R2.64] ;  /* 0x0000001002027981 */ /* 0x001ee4000c1e1b00 */
[----:B---3--:R-:W-:-:S04]  /*0bc0*/  ISETP.NE.U32.AND P0, PT, R2, RZ, PT ;  /* 0x000000ff0200720c */ /* 0x008fc80003f05070 */
[----:B------:R-:W-:-:S13]  /*0bd0*/  ISETP.NE.AND.EX P0, PT, R3, RZ, PT, P0 ;  /* 0x000000ff0300720c */ /* 0x000fda0003f05300 */
[----:B------:R-:W-:Y:S05]  /*0be0*/  @!P0 BRA `(.L_x_9) ;  /* 0x0000000000088947 */ /* 0x000fea0003800000 */
[----:B-1----:R0:W5:Y:S01]  /*0bf0*/  LD.E R15, desc[UR16][R2.64] ;  /* 0x00000010020f7980 */ /* 0x002162000c101900 */
[----:B------:R-:W-:Y:S05]  /*0c00*/  BRA `(.L_x_10) ;  /* 0x0000000000207947 */ /* 0x000fea0003800000 */
.L_x_9:
[----:B------:R-:W-:Y:S02]  /*0c10*/  ULDC.64 UR4, c[0x0][0x690] ;  /* 0x0001a40000047ab9 */ /* 0x000fe40000000a00 */
[----:B------:R-:W-:-:S04]  /*0c20*/  ISETP.NE.U32.AND P0, PT, RZ, UR4, PT ;  /* 0x00000004ff007c0c */ /* 0x000fc8000bf05070 */
[----:B------:R-:W-:-:S13]  /*0c30*/  ISETP.NE.AND.EX P0, PT, RZ, UR5, PT, P0 ;  /* 0x00000005ff007c0c */ /* 0x000fda000bf05300 */
[----:B------:R-:W-:Y:S05]  /*0c40*/  @!P0 BRA `(.L_x_11) ;  /* 0x00000000000c8947 */ /* 0x000fea0003800000 */
[----:B0-----:R-:W1:Y:S02]  /*0c50*/  LDC.64 R2, c[0x0][0x690] ;  /* 0x0001a400ff027b82 */ /* 0x001e640000000a00 */
[----:B-1----:R1:W5:Y:S01]  /*0c60*/  LDG.E R15, desc[UR16][R2.64] ;  /* 0x00000010020f7981 */ /* 0x002362000c1e1900 */
[----:B------:R-:W-:Y:S05]  /*0c70*/  BRA `(.L_x_10) ;  /* 0x0000000000047947 */ /* 0x000fea0003800000 */
.L_x_11:
[----:B-1----:R-:W3:Y:S02]  /*0c80*/  LDC R15, c[0x0][0x684] ;  /* 0x0001a100ff0f7b82 */ /* 0x002ee40000000800 */
.L_x_10:
[----:B------:R-:W4:Y:S01]  /*0c90*/  LDC R0, c[0x0][0x75c] ;  /* 0x0001d700ff007b82 */ /* 0x000f220000000800 */
[----:B------:R-:W-:Y:S01]  /*0ca0*/  ULDC UR8, c[0x0][0x604] ;  /* 0x0001810000087ab9 */ /* 0x000fe20000000800 */
[----:B------:R-:W-:Y:S01]  /*0cb0*/  ISETP.NE.AND P0, PT, R5, 0x2, PT ;  /* 0x000000020500780c */ /* 0x000fe20003f05270 */
[----:B------:R-:W-:Y:S01]  /*0cc0*/  UIADD3 UR8, UR8, 0x3f, URZ ;  /* 0x0000003f08087890 */ /* 0x000fe2000fffe03f */
[----:B------:R-:W-:Y:S01]  /*0cd0*/  IMAD.U32 R4, RZ, RZ, UR13 ;  /* 0x0000000dff047e24 */ /* 0x000fe2000f8e00ff */
[----:B------:R-:W-:Y:S01]  /*0ce0*/  UMOV UR5, URZ ;  /* 0x0000003f00057c82 */ /* 0x000fe20008000000 */
[----:B------:R-:W-:Y:S01]  /*0cf0*/  UMOV UR4, URZ ;  /* 0x0000003f00047c82 */ /* 0x000fe20008000000 */
[----:B------:R-:W-:Y:S01]  /*0d00*/  USHF.R.S32.HI UR9, URZ, 0x1f, UR8 ;  /* 0x0000001f3f097899 */ /* 0x000fe20008011408 */
[----:B------:R-:W-:-:S03]  /*0d10*/  ULDC.64 UR10, c[0x0][0x750] ;  /* 0x0001d400000a7ab9 */ /* 0x000fc60000000a00 */
[----:B------:R-:W-:Y:S01]  /*0d20*/  ULEA.HI UR9, UR9, UR8, URZ, 0x6 ;  /* 0x0000000809097291 */ /* 0x000fe2000f8f303f */
[----:B----4-:R-:W-:-:S13]  /*0d30*/  ISETP.NE.AND P3, PT, R0, 0x1, PT ;  /* 0x000000010000780c */ /* 0x010fda0003f65270 */
[----:B01----:R-:W0:Y:S01]  /*0d40*/  @P3 LDC R3, c[0x0][0x10] ;  /* 0x00000400ff033b82 */ /* 0x003e220000000800 */
[----:B------:R-:W-:Y:S02]  /*0d50*/  @P3 IMAD.MOV.U32 R17, RZ, RZ, RZ ;  /* 0x000000ffff113224 */ /* 0x000fe400078e00ff */
[----:B------:R-:W-:-:S05]  /*0d60*/  @P3 IMAD.MOV.U32 R5, RZ, RZ, RZ ;  /* 0x000000ffff053224 */ /* 0x000fca00078e00ff */
[----:B------:R-:W1:Y:S01]  /*0d70*/  @!P3 LDC R9, c[0x0][0xc] ;  /* 0x00000300ff09bb82 */ /* 0x000e620000000800 */
[----:B------:R-:W-:Y:S01]  /*0d80*/  ULDC UR6, c[0x0][0xc] ;  /* 0x0000030000067ab9 */ /* 0x000fe20000000800 */
[----:B------:R-:W-:Y:S02]  /*0d90*/  ULDC UR7, c[0x0][0x10] ;  /* 0x0000040000077ab9 */ /* 0x000fe40000000800 */
[----:B------:R-:W-:-:S04]  /*0da0*/  UIMAD.WIDE.U32 UR6, UR6, UR7, URZ ;  /* 0x00000007060672a5 */ /* 0x000fc8000f8e003f */
[----:B------:R-:W4:Y:S01]  /*0db0*/  LDC R8, c[0x0][0x14] ;  /* 0x00000500ff087b82 */ /* 0x000f220000000800 */
[----:B0-----:R-:W-:-:S04]  /*0dc0*/  @P3 IMAD.WIDE.U32 R2, R3, UR13, R16 ;  /* 0x0000000d03023c25 */ /* 0x001fc8000f8e0010 */
[----:B------:R-:W-:Y:S02]  /*0dd0*/  @P3 IMAD.IADD R3, R3, 0x1, R5 ;  /* 0x0000000103033824 */ /* 0x000fe400078e0205 */
[----:B------:R-:W-:Y:S02]  /*0de0*/  IMAD.MOV.U32 R5, RZ, RZ, RZ ;  /* 0x000000ffff057224 */ /* 0x000fe400078e00ff */
[----:B-1----:R-:W-:-:S04]  /*0df0*/  @!P3 IMAD.WIDE.U32 R4, R16, R9, R4 ;  /* 0x000000091004b225 */ /* 0x002fc800078e0004 */
[----:B------:R-:W-:Y:S02]  /*0e00*/  @!P3 IMAD.MOV.U32 R2, RZ, RZ, R4 ;  /* 0x000000ffff02b224 */ /* 0x000fe400078e0004 */
[C---:B----4-:R-:W-:Y:S02]  /*0e10*/  IMAD R21, R8.reuse, UR7, RZ ;  /* 0x0000000708157c24 */ /* 0x050fe4000f8e02ff */
[----:B------:R-:W-:Y:S01]  /*0e20*/  IMAD.WIDE.U32 R8, R8, UR6, RZ ;  /* 0x0000000608087c25 */ /* 0x000fe2000f8e00ff */
[----:B------:R-:W-:-:S03]  /*0e30*/  USHF.R.S32.HI UR6, URZ, 0x6, UR9 ;  /* 0x000000063f067899 */ /* 0x000fc60008011409 */
[----:B------:R-:W-:Y:S02]  /*0e40*/  @!P3 IMAD.MOV.U32 R3, RZ, RZ, R5 ;  /* 0x000000ffff03b224 */ /* 0x000fe400078e0005 */
[----:B------:R-:W-:Y:S01]  /*0e50*/  IMAD.IADD R0, R9, 0x1, R21 ;  /* 0x0000000109007824 */ /* 0x000fe200078e0215 */
[----:B------:R-:W-:Y:S06]  /*0e60*/  @P0 BRA `(.L_x_12) ;  /* 0x0000000000200947 */ /* 0x000fec0003800000 */
[----:B------:R-:W-:Y:S01]  /*0e70*/  UISETP.GE.U32.AND UP0, UPT, UR6, 0x9, UPT ;  /* 0x000000090600788c */ /* 0x000fe2000bf06070 */
[----:B------:R-:W-:Y:S01]  /*0e80*/  IADD3 R2, P0, R2, R8, RZ ;  /* 0x0000000802027210 */ /* 0x000fe20007f1e0ff */
[----:B------:R-:W-:-:S04]  /*0e90*/  UIMAD.WIDE.U32 UR4, UR6, 0x38e38e39, URZ ;  /* 0x38e38e39060478a5 */ /* 0x000fc8000f8e003f */
[----:B------:R-:W-:Y:S01]  /*0ea0*/  USHF.R.U32.HI UR5, URZ, 0x1, UR5 ;  /* 0x000000013f057899 */ /* 0x000fe20008011605 */
[----:B------:R-:W-:Y:S02]  /*0eb0*/  IMAD.X R3, R0, 0x1, R3, P0 ;  /* 0x0000000100037824 */ /* 0x000fe400000e0603 */
[----:B------:R-:W-:Y:S02]  /*0ec0*/  UMOV UR4, URZ ;  /* 0x0000003f00047c82 */ /* 0x000fe40008000000 */
[----:B------:R-:W-:Y:S02]  /*0ed0*/  @UP0 ULOP3.LUT UR4, UR5, 0x1, URZ, 0xc0, !UPT ;  /* 0x0000000105040892 */ /* 0x000fe4000f8ec03f */
[----:B------:R-:W-:-:S12]  /*0ee0*/  UIMAD UR5, UR5, -0x9, UR6 ;  /* 0xfffffff7050578a4 */ /* 0x000fd8000f8e0206 */
.L_x_12:
[----:B------:R-:W-:Y:S01]  /*0ef0*/  ISETP.GE.U32.AND P0, PT, R2, UR10, PT ;  /* 0x0000000a02007c0c */ /* 0x000fe2000bf06070 */
[----:B------:R-:W-:Y:S01]  /*0f00*/  IMAD.MOV.U32 R6, RZ, RZ, -0x1 ;  /* 0xffffffffff067424 */ /* 0x000fe200078e00ff */
[----:B------:R-:W-:Y:S01]  /*0f10*/  PRMT R20, RZ, 0x7610, R20 ;  /* 0x00007610ff147816 */ /* 0x000fe20000000014 */
[----:B------:R-:W-:Y:S01]  /*0f20*/  IMAD.MOV.U32 R4, RZ, RZ, -0x1 ;  /* 0xffffffffff047424 */ /* 0x000fe200078e00ff */
[----:B------:R-:W-:Y:S01]  /*0f30*/  ISETP.GE.U32.AND.EX P0, PT, R3, UR11, PT, P0 ;  /* 0x0000000b03007c0c */ /* 0x000fe2000bf06100 */
[----:B------:R-:W-:-:S12]  /*0f40*/  IMAD.MOV.U32 R5, RZ, RZ, -0x1 ;  /* 0xffffffffff057424 */ /* 0x000fd800078e00ff */
[----:B------:R-:W-:Y:S05]  /*0f50*/  @P0 BRA `(.L_x_13) ;  /* 0x0000000400240947 */ /* 0x000fea0003800000 */
[----:B------:R-:W0:Y:S01]  /*0f60*/  LDC.64 R28, c[0x0][0x728] ;  /* 0x0001ca00ff1c7b82 */ /* 0x000e220000000a00 */
[----:B------:R-:W-:Y:S02]  /*0f70*/  IMAD.MOV.U32 R4, RZ, RZ, R2 ;  /* 0x000000ffff047224 */ /* 0x000fe400078e0002 */
[----:B------:R-:W-:-:S05]  /*0f80*/  IMAD.MOV.U32 R5, RZ, RZ, R3 ;  /* 0x000000ffff057224 */ /* 0x000fca00078e0003 */
[----:B------:R-:W1:Y:S08]  /*0f90*/  LDC R6, c[0x0][0x730] ;  /* 0x0001cc00ff067b82 */ /* 0x000e700000000800 */
[----:B------:R-:W4:Y:S01]  /*0fa0*/  LDC.64 R30, c[0x0][0x720] ;  /* 0x0001c800ff1e7b82 */ /* 0x000f220000000a00 */
[----:B0-----:R-:W-:-:S04]  /*0fb0*/  ISETP.NE.U32.AND P0, PT, R28, RZ, PT ;  /* 0x000000ff1c00720c */ /* 0x001fc80003f05070 */
[----:B------:R-:W-:-:S13]  /*0fc0*/  ISETP.NE.AND.EX P0, PT, R29, RZ, PT, P0 ;  /* 0x000000ff1d00720c */ /* 0x000fda0003f05300 */
[----:B-1--4-:R-:W-:Y:S05]  /*0fd0*/  @!P0 BRA `(.L_x_14) ;  /* 0x0000000000288947 */ /* 0x012fea0003800000 */
[----:B------:R-:W0:Y:S02]  /*0fe0*/  LDC R23, c[0x0][0x734] ;  /* 0x0001cd00ff177b82 */ /* 0x000e240000000800 */
[----:B0-----:R-:W-:-:S05]  /*0ff0*/  IADD3 R23, P0, R2, R23, RZ ;  /* 0x0000001702177210 */ /* 0x001fca0007f1e0ff */
[----:B------:R-:W-:-:S04]  /*1000*/  IMAD.X R27, RZ, RZ, R3, P0 ;  /* 0x000000ffff1b7224 */ /* 0x000fc800000e0603 */
[----:B------:R-:W-:-:S04]  /*1010*/  IMAD.WIDE.U32 R4, R27, R28, RZ ;  /* 0x0000001c1b047225 */ /* 0x000fc800078e00ff */
[----:B------:R-:W-:-:S04]  /*1020*/  IMAD.WIDE.U32 R20, P0, R23, R29, R4 ;  /* 0x0000001d17147225 */ /* 0x000fc80007800004 */
[----:B------:R-:W-:-:S04]  /*1030*/  IMAD.WIDE.U32 R4, R23, R28, RZ ;  /* 0x0000001c17047225 */ /* 0x000fc800078e00ff */
[----:B------:R-:W-:Y:S01]  /*1040*/  IMAD.X R23, RZ, RZ, RZ, P0 ;  /* 0x000000ffff177224 */ /* 0x000fe200000e06ff */
[----:B------:R-:W-:Y:S01]  /*1050*/  IADD3 RZ, P0, R5, R20, RZ ;  /* 0x0000001405ff7210 */ /* 0x000fe20007f1e0ff */
[----:B------:R-:W-:-:S04]  /*1060*/  IMAD.MOV.U32 R22, RZ, RZ, R21 ;  /* 0x000000ffff167224 */ /* 0x000fc800078e0015 */
[----:B------:R-:W-:-:S08]  /*1070*/  IMAD.WIDE.U32.X R4, R27, R29, R22, P0 ;  /* 0x0000001d1b047225 */ /* 0x000fd000000e0416 */
.L_x_14:
[----:B------:R-:W0:Y:S01]  /*1080*/  LDC.64 R32, c[0x0][0x740] ;  /* 0x0001d000ff207b82 */ /* 0x000e220000000a00 */
[-CC-:B------:R-:W-:Y:S01]  /*1090*/  SHF.R.U64 R36, R4, R6.reuse, R5.reuse ;  /* 0x0000000604247219 */ /* 0x180fe20000001205 */
[----:B------:R-:W-:Y:S01]  /*10a0*/  IMAD.MOV.U32 R37, RZ, RZ, 0x1 ;  /* 0x00000001ff257424 */ /* 0x000fe200078e00ff */
[----:B------:R-:W-:Y:S02]  /*10b0*/  SHF.R.U32.HI R4, RZ, R6, R5 ;  /* 0x00000006ff047219 */ /* 0x000fe40000011605 */
[----:B------:R-:W-:-:S03]  /*10c0*/  IADD3 R21, P0, RZ, -R36, RZ ;  /* 0x80000024ff157210 */ /* 0x000fc60007f1e0ff */
[----:B------:R-:W1:Y:S02]  /*10d0*/  LDC R20, c[0x0][0x718] ;  /* 0x0001c600ff147b82 */ /* 0x000e640000000800 */
[----:B------:R-:W-:-:S04]  /*10e0*/  IMAD.X R5, RZ, RZ, ~R4, P0 ;  /* 0x000000ffff057224 */ /* 0x000fc800000e0e04 */
[-C--:B------:R-:W-:Y:S02]  /*10f0*/  IMAD R6, R5, R30.reuse, RZ ;  /* 0x0000001e05067224 */ /* 0x080fe400078e02ff */
[----:B------:R-:W4:Y:S01]  /*1100*/  LDC R23, c[0x0][0x708] ;  /* 0x0001c200ff177b82 */ /* 0x000f220000000800 */
[----:B------:R-:W-:-:S04]  /*1110*/  IMAD.WIDE.U32 R4, R21, R30, R2 ;  /* 0x0000001e15047225 */ /* 0x000fc800078e0002 */
[----:B------:R-:W-:-:S03]  /*1120*/  IMAD R21, R21, R31, R6 ;  /* 0x0000001f15157224 */ /* 0x000fc600078e0206 */
[----:B------:R-:W2:Y:S01]  /*1130*/  LDC R28, c[0x0][0x758] ;  /* 0x0001d600ff1c7b82 */ /* 0x000ea20000000800 */
[----:B------:R-:W-:Y:S01]  /*1140*/  IMAD.IADD R5, R5, 0x1, R21 ;  /* 0x0000000105057824 */ /* 0x000fe200078e0215 */
[----:B0-----:R-:W-:Y:S01]  /*1150*/  ISETP.NE.U32.AND P0, PT, R32, RZ, PT ;  /* 0x000000ff2000720c */ /* 0x001fe20003f05070 */
[----:B------:R-:W-:-:S03]  /*1160*/  IMAD.MOV.U32 R21, RZ, RZ, -0x1 ;  /* 0xffffffffff157424 */ /* 0x000fc600078e00ff */
[----:B------:R-:W-:Y:S02]  /*1170*/  ISETP.NE.AND.EX P0, PT, R33, RZ, PT, P0 ;  /* 0x000000ff2100720c */ /* 0x000fe40003f05300 */
[----:B------:R-:W0:Y:S01]  /*1180*/  LDC R31, c[0x0][0x700] ;  /* 0x0001c000ff1f7b82 */ /* 0x000e220000000800 */
[-CC-:B-1----:R-:W-:Y:S02]  /*1190*/  SHF.R.U64 R29, R4, R20.reuse, R5.reuse ;  /* 0x00000014041d7219 */ /* 0x182fe40000001205 */
[----:B------:R-:W-:-:S05]  /*11a0*/  SHF.R.U32.HI R4, RZ, R20, R5 ;  /* 0x00000014ff047219 */ /* 0x000fca0000011605 */
[----:B------:R-:W1:Y:S01]  /*11b0*/  LDC R30, c[0x0][0x748] ;  /* 0x0001d200ff1e7b82 */ /* 0x000e620000000800 */
[-CC-:B----4-:R-:W-:Y:S02]  /*11c0*/  SHF.R.U64 R39, R29, R23.reuse, R4.reuse ;  /* 0x000000171d277219 */ /* 0x190fe40000001204 */
[----:B------:R-:W-:-:S05]  /*11d0*/  SHF.R.U32.HI R5, RZ, R23, R4 ;  /* 0x00000017ff057219 */ /* 0x000fca0000011604 */
[----:B------:R-:W4:Y:S01]  /*11e0*/  LDC R35, c[0x0][0x738] ;  /* 0x0001ce00ff237b82 */ /* 0x000f220000000800 */
[-C--:B--2---:R-:W-:Y:S02]  /*11f0*/  SHF.L.U32 R4, R21, R28.reuse, RZ ;  /* 0x0000001c15047219 */ /* 0x084fe400000006ff */
[--C-:B------:R-:W-:Y:S02]  /*1200*/  SHF.R.U64 R38, R39, R28, R5.reuse ;  /* 0x0000001c27267219 */ /* 0x100fe40000001205 */
[----:B------:R-:W-:Y:S02]  /*1210*/  LOP3.LUT R6, RZ, R4, RZ, 0x33, !PT ;  /* 0x00000004ff067212 */ /* 0x000fe400078e33ff */
[----:B------:R-:W-:Y:S01]  /*1220*/  SHF.R.U32.HI R5, RZ, R28, R5 ;  /* 0x0000001cff057219 */ /* 0x000fe20000011605 */
[----:B------:R-:W2:Y:S01]  /*1230*/  LDC R34, c[0x0][0x710] ;  /* 0x0001c400ff227b82 */ /* 0x000ea20000000800 */
[----:B------:R-:W-:Y:S01]  /*1240*/  IMAD.MOV.U32 R4, RZ, RZ, R38 ;  /* 0x000000ffff047224 */ /* 0x000fe200078e0026 */
[----:B------:R-:W-:Y:S06]  /*1250*/  @!P0 BRA `(.L_x_15) ;  /* 0x0000000000288947 */ /* 0x000fec0003800000 */
[----:B------:R-:W3:Y:S02]  /*1260*/  LDC R23, c[0x0][0x74c] ;  /* 0x0001d300ff177b82 */ /* 0x000ee40000000800 */
[----:B---3--:R-:W-:-:S05]  /*1270*/  IADD3 R23, P0, R38, R23, RZ ;  /* 0x0000001726177210 */ /* 0x008fca0007f1e0ff */
        /* <DEDUP_REMOVED lines=8> */
.L_x_15:
[----:B-1----:R-:W-:Y:S01]  /*1300*/  SHF.R.U64 R17, R4, R30, R5 ;  /* 0x0000001e04117219 */ /* 0x002fe20000001205 */
[----:B------:R-:W-:Y:S01]  /*1310*/  @P3 IMAD R24, R25, R26, R16 ;  /* 0x0000001a19183224 */ /* 0x000fe200078e0210 */
[----:B------:R-:W-:Y:S01]  /*1320*/  LOP3.LUT R5, R39, R6, RZ, 0xc0, !PT ;  /* 0x0000000627057212 */ /* 0x000fe200078ec0ff */
[----:B0-----:R-:W-:Y:S01]  /*1330*/  VIADD R6, R31, 0xffffffff ;  /* 0xffffffff1f067836 */ /* 0x001fe20000000000 */
[----:B------:R-:W-:Y:S01]  /*1340*/  SHF.L.U32 R4, R37, R28, RZ ;  /* 0x0000001c25047219 */ /* 0x000fe200000006ff */
[----:B------:R-:W-:-:S03]  /*1350*/  IMAD.MOV R20, RZ, RZ, -R17 ;  /* 0x000000ffff147224 */ /* 0x000fc600078e0a11 */
[----:B------:R-:W-:Y:S01]  /*1360*/  LOP3.LUT R29, R29, R6, RZ, 0xc0, !PT ;  /* 0x000000061d1d7212 */ /* 0x000fe200078ec0ff */
[----:B------:R-:W-:Y:S02]  /*1370*/  IMAD R5, R4, R17, R5 ;  /* 0x0000001104057224 */ /* 0x000fe400078e0205 */
[----:B----4-:R-:W-:Y:S02]  /*1380*/  IMAD R4, R20, R35, R38 ;  /* 0x0000002314047224 */ /* 0x010fe400078e0226 */
[----:B--2---:R-:W-:Y:S02]  /*1390*/  IMAD R6, R5, R34, R24 ;  /* 0x0000002205067224 */ /* 0x004fe400078e0218 */
[----:B------:R-:W-:Y:S02]  /*13a0*/  IMAD R5, R4, R31, R29 ;  /* 0x0000001f04057224 */ /* 0x000fe400078e021d */
[----:B------:R-:W-:-:S03]  /*13b0*/  IMAD.MOV.U32 R20, RZ, RZ, 0x1 ;  /* 0x00000001ff147424 */ /* 0x000fc600078e00ff */
[----:B------:R-:W-:Y:S02]  /*13c0*/  SEL R4, R5, R6, !P3 ;  /* 0x0000000605047207 */ /* 0x000fe40005800000 */
[----:B------:R-:W-:Y:S01]  /*13d0*/  SEL R6, R6, R5, !P3 ;  /* 0x0000000506067207 */ /* 0x000fe20005800000 */
[----:B------:R-:W-:-:S07]  /*13e0*/  IMAD.MOV.U32 R5, RZ, RZ, R36 ;  /* 0x000000ffff057224 */ /* 0x000fce00078e0024 */
.L_x_13:
[----:B------:R-:W-:Y:S05]  /*13f0*/  @!P1 BRA `(.L_x_16) ;  /* 0x00000000000c9947 */ /* 0x000fea0003800000 */
[----:B------:R-:W-:Y:S01]  /*1400*/  UCGABAR_WAIT ;  /* 0x0000000000007dc7 */ /* 0x000fe20008000000 */
[----:B------:R-:W-:Y:S01]  /*1410*/  CCTL.IVALL ;  /* 0x00000000ff00798f */ /* 0x000fe20002000000 */
[----:B------:R-:W-:Y:S05]  /*1420*/  BRA `(.L_x_17) ;  /* 0x0000000000047947 */ /* 0x000fea0003800000 */
.L_x_16:
[----:B------:R-:W-:Y:S06]  /*1430*/  BAR.SYNC.DEFER_BLOCKING 0x0 ;  /* 0x0000000000007b1d */ /* 0x000fec0000010000 */
.L_x_17:
[----:B------:R-:W-:Y:S05]  /*1440*/  @!P2 BRA `(.L_x_18) ;  /* 0x000000380000a947 */ /* 0x000fea0003800000 */
[----:B------:R-:W-:-:S13]  /*1450*/  ISETP.GT.U32.AND P0, PT, R40, 0x1, PT ;  /* 0x000000012800780c */ /* 0x000fda0003f04070 */
[----:B------:R-:W-:Y:S05]  /*1460*/  @P0 EXIT ;  /* 0x000000000000094d */ /* 0x000fea0003800000 */
.L_x_19:
[----:B------:R-:W-:-:S08]  /*1470*/  NOP ;  /* 0x0000000000007918 */ /* 0x000fd00000000000 */
[----:B------:R-:W0:Y:S02]  /*1480*/  USETMAXREG.TRY_ALLOC.CTAPOOL UP0, 0xe8 ;  /* 0x000000e8000079c8 */ /* 0x000e240008000600 */
[----:B0-----:R-:W-:-:S13]  /*1490*/  PLOP3.LUT P0, PT, PT, PT, UP0, 0x80, 0x0 ;  /* 0x000000000000781c */ /* 0x001fda0003f0f008 */
[----:B------:R-:W-:Y:S05]  /*14a0*/  @!P0 BRA `(.L_x_19) ;  /* 0xfffffffc00f08947 */ /* 0x000fea000383ffff */
[----:B------:R-:W-:-:S13]  /*14b0*/  LOP3.LUT P0, RZ, R20, 0xff, RZ, 0xc0, !PT ;  /* 0x000000ff14ff7812 */ /* 0x000fda000780c0ff */
[----:B------:R-:W-:Y:S05]  /*14c0*/  @!P0 EXIT ;  /* 0x000000000000894d */ /* 0x000fea0003800000 */
[CC--:B------:R-:W-:Y:S01]  /*14d0*/  LEA.HI R16, R18.reuse, R11.reuse, RZ, 0x2 ;  /* 0x0000000b12107211 */ /* 0x0c0fe200078f10ff */
[----:B------:R-:W0:Y:S01]  /*14e0*/  S2UR UR8, SR_CgaCtaId ;  /* 0x00000000000879c3 */ /* 0x000e220000008800 */
[----:B------:R-:W-:Y:S01]  /*14f0*/  LEA.HI R18, R18, R11, RZ, 0x5 ;  /* 0x0000000b12127211 */ /* 0x000fe200078f28ff */
[----:B------:R-:W-:Y:S01]  /*1500*/  UMOV UR7, 0x400 ;  /* 0x0000040000077882 */ /* 0x000fe20000000000 */
[--C-:B------:R-:W-:Y:S01]  /*1510*/  SHF.R.S32.HI R10, RZ, 0x2, R16.reuse ;  /* 0x00000002ff0a7819 */ /* 0x100fe20000011410 */
[----:B------:R-:W-:Y:S01]  /*1520*/  UIADD3 UR9, UR12, -0x1, URZ ;  /* 0xffffffff0c097890 */ /* 0x000fe2000fffe03f */
[----:B------:R-:W-:Y:S01]  /*1530*/  SHF.R.S32.HI R17, RZ, 0x1f, R16 ;  /* 0x0000001fff117819 */ /* 0x000fe20000011410 */
[----:B------:R-:W-:Y:S01]  /*1540*/  ULDC UR18, c[0x0][0x284] ;  /* 0x0000a10000127ab9 */ /* 0x000fe20000000800 */
[----:B------:R-:W-:Y:S01]  /*1550*/  SHF.R.S32.HI R18, RZ, 0x5, R18 ;  /* 0x00000005ff127819 */ /* 0x000fe20000011412 */
[----:B------:R-:W-:Y:S01]  /*1560*/  UISETP.NE.AND UP0, UPT, UR9, URZ, UPT ;  /* 0x0000003f0900728c */ /* 0x000fe2000bf05270 */
[----:B------:R-:W-:Y:S01]  /*1570*/  LEA.HI R17, R17, R10, RZ, 0x3 ;  /* 0x0000000a11117211 */ /* 0x000fe200078f18ff */
[----:B------:R-:W-:Y:S01]  /*1580*/  USHF.L.U32 UR21, UR6, 0x1, URZ ;  /* 0x0000000106157899 */ /* 0x000fe2000800063f */
[----:B------:R-:W-:Y:S01]  /*1590*/  LOP3.LUT R16, R16, 0xfffffffc, RZ, 0xc0, !PT ;  /* 0xfffffffc10107812 */ /* 0x000fe200078ec0ff */
[----:B------:R-:W-:Y:S01]  /*15a0*/  USEL UR11, URZ, 0x1, UP0 ;  /* 0x000000013f0b7887 */ /* 0x000fe20008000000 */
[----:B------:R-:W-:-:S02]  /*15b0*/  LOP3.LUT R17, R17, 0xfffffff8, RZ, 0xc0, !PT ;  /* 0xfffffff811117812 */ /* 0x000fc400078ec0ff */
[C---:B------:R-:W-:Y:S01]  /*15c0*/  LOP3.LUT P0, RZ, R11.reuse, 0x7, RZ, 0xc0, !PT ;  /* 0x000000070bff7812 */ /* 0x040fe2000780c0ff */
[----:B------:R-:W-:Y:S01]  /*15d0*/  IMAD.IADD R16, R11, 0x1, -R16 ;  /* 0x000000010b107824 */ /* 0x000fe200078e0a10 */
[----:B------:R-:W-:Y:S01]  /*15e0*/  LOP3.LUT R68, R7, 0x1, RZ, 0xfc, !PT ;  /* 0x0000000107447812 */ /* 0x000fe200078efcff */
[----:B------:R-:W-:Y:S01]  /*15f0*/  IMAD.IADD R17, R10, 0x1, -R17 ;  /* 0x000000010a117824 */ /* 0x000fe200078e0a11 */
[----:B------:R-:W-:Y:S01]  /*1600*/  LEA.HI R10, R11, R11, RZ, 0x1 ;  /* 0x0000000b0b0a7211 */ /* 0x000fe200078f08ff */
[----:B------:R-:W-:Y:S01]  /*1610*/  IMAD.U32 R69, RZ, RZ, UR11 ;  /* 0x0000000bff457e24 */ /* 0x000fe2000f8e00ff */
[----:B------:R-:W-:Y:S01]  /*1620*/  ISETP.LT.U32.AND P0, PT, R13, 0x2, !P0 ;  /* 0x000000020d00780c */ /* 0x000fe20004701070 */
[----:B------:R-:W-:Y:S01]  /*1630*/  IMAD R20, R18, -0x10, -R17 ;  /* 0xfffffff012147824 */ /* 0x000fe200078e0a11 */
[----:B------:R-:W-:Y:S01]  /*1640*/  LOP3.LUT R10, R10, 0x3ffffe, RZ, 0xc0, !PT ;  /* 0x003ffffe0a0a7812 */ /* 0x000fe200078ec0ff */
[----:B0-----:R-:W-:Y:S01]  /*1650*/  ULEA UR7, UR8, UR7, 0x18 ;  /* 0x0000000708077291 */ /* 0x001fe2000f8ec03f */
[----:B------:R-:W-:Y:S01]  /*1660*/  SEL R19, RZ, 0x1, !P0 ;  /* 0x00000001ff137807 */ /* 0x000fe20004000000 */
[----:B------:R-:W-:Y:S01]  /*1670*/  USHF.L.U32 UR8, UR9, 0x3, URZ ;  /* 0x0000000309087899 */ /* 0x000fe2000800063f */
[----:B------:R-:W-:Y:S01]  /*1680*/  VIADD R20, R20, UR18 ;  /* 0x0000001214147c36 */ /* 0x000fe20008000000 */
[----:B------:R-:W-:Y:S01]  /*1690*/  UIADD3 UR9, UR7, 0x180, URZ ;  /* 0x0000018007097890 */ /* 0x000fe2000fffe03f */
[----:B------:R-:W-:Y:S01]  /*16a0*/  IMAD.IADD R10, R11, 0x1, -R10 ;  /* 0x000000010b0a7824 */ /* 0x000fe200078e0a0a */
[----:B------:R-:W-:-:S02]  /*16b0*/  UIADD3 UR10, UR7, 0x12180, URZ ;  /* 0x00012180070a7890 */ /* 0x000fc4000fffe03f */
[----:B------:R-:W-:Y:S01]  /*16c0*/  USHF.R.U32.HI UR9, URZ, 0x4, UR9 ;  /* 0x000000043f097899 */ /* 0x000fe20008011609 */
[----:B------:R-:W-:Y:S01]  /*16d0*/  IMAD R10, R18, 0x2, R10 ;  /* 0x00000002120a7824 */ /* 0x000fe200078e020a */
[----:B------:R-:W-:Y:S02]  /*16e0*/  USHF.R.U32.HI UR10, URZ, 0x4, UR10 ;  /* 0x000000043f0a7899 */ /* 0x000fe4000801160a */
[----:B------:R-:W-:Y:S01]  /*16f0*/  UIADD3 UR22, UR7, 0xa0, URZ ;  /* 0x000000a007167890 */ /* 0x000fe2000fffe03f */
[--C-:B------:R-:W-:Y:S01]  /*1700*/  IMAD R11, R10, 0x8, R17.reuse ;  /* 0x000000080a0b7824 */ /* 0x100fe200078e0211 */
[----:B------:R-:W-:Y:S01]  /*1710*/  ULOP3.LUT UR8, UR8, 0x8, URZ, 0xc0, !UPT ;  /* 0x0000000808087892 */ /* 0x000fe2000f8ec03f */
[----:B------:R-:W-:Y:S01]  /*1720*/  IMAD R10, R18, 0x10, R17 ;  /* 0x00000010120a7824 */ /* 0x000fe200078e0211 */
[----:B------:R-:W-:Y:S01]  /*1730*/  VIMNMX R17, RZ, UR6, PT ;  /* 0x00000006ff117c48 */ /* 0x000fe2000bfe0100 */
[----:B------:R-:W-:Y:S01]  /*1740*/  ULOP3.LUT UR9, UR9, 0x3fff, URZ, 0xc0, !UPT ;  /* 0x00003fff09097892 */ /* 0x000fe2000f8ec03f */
[----:B------:R-:W-:Y:S01]  /*1750*/  IMAD.SHL.U32 R18, R11, 0x80, RZ ;  /* 0x000000800b127824 */ /* 0x000fe200078e00ff */
[----:B------:R-:W-:Y:S01]  /*1760*/  ULOP3.LUT UR10, UR10, 0x3fff, URZ, 0xc0, !UPT ;  /* 0x00003fff0a0a7892 */ /* 0x000fe2000f8ec03f */
[----:B------:R-:W-:Y:S01]  /*1770*/  IADD3 R17, -R17, UR6, RZ ;  /* 0x0000000611117c10 */ /* 0x000fe2000fffe1ff */
[----:B------:R-:W-:Y:S01]  /*1780*/  ULEA UR12, UR12, UR22, 0x3 ;  /* 0x000000160c0c7291 */ /* 0x000fe2000f8e183f */
[----:B------:R-:W-:Y:S01]  /*1790*/  SHF.R.S32.HI R11, RZ, 0x1f, R10 ;  /* 0x0000001fff0b7819 */ /* 0x000fe2000001140a */
[----:B------:R-:W-:-:S02]  /*17a0*/  ULOP3.LUT UR23, UR8, 0x8, URZ, 0x3c, !UPT ;  /* 0x0000000808177892 */ /* 0x000fc4000f8e3c3f */
[----:B------:R-:W-:Y:S02]  /*17b0*/  ULOP3.LUT UR13, UR8, 0x18, URZ, 0x3c, !UPT ;  /* 0x00000018080d7892 */ /* 0x000fe4000f8e3c3f */
[----:B------:R-:W-:Y:S02]  /*17c0*/  ULOP3.LUT UR14, UR9, 0x10000, URZ, 0xfc, !UPT ;  /* 0x00010000090e7892 */ /* 0x000fe4000f8efc3f */
[----:B------:R-:W-:-:S12]  /*17d0*/  ULOP3.LUT UR15, UR10, 0x10000, URZ, 0xfc, !UPT ;  /* 0x000100000a0f7892 */ /* 0x000fd8000f8efc3f */
.L_x_94:
[----:B------:R-:W-:Y:S01]  /*17e0*/  SHF.L.U32 R21, R69, 0x1f, RZ ;  /* 0x0000001f45157819 */ /* 0x000fe200000006ff */
[----:B------:R-:W-:Y:S01]  /*17f0*/  IMAD.MOV.U32 R55, RZ, RZ, RZ ;  /* 0x000000ffff377224 */ /* 0x000fe200078e00ff */
[----:B------:R-:W-:Y:S02]  /*1800*/  ISETP.GE.AND P1, PT, R17, 0x1, PT ;  /* 0x000000011100780c */ /* 0x000fe40003f26270 */
[----:B0-----:R-:W0:Y:S02]  /*1810*/  SYNCS.PHASECHK.TRANS64.TRYWAIT P0, [UR12+-0x8], R21 ;  /* 0xfffff815ff0075a7 */ /* 0x001e24000800014c */
[----:B0-23-5:R-:W-:Y:S09]  /*1820*/  @!P0 BRA `(.L_x_20) ;  /* 0x0000004800108947 */ /* 0x02dff20003800000 */
.L_x_121:
[----:B------:R-:W-:Y:S02]  /*1830*/  CS2R R24, SRZ ;  /* 0x0000000000187805 */ /* 0x000fe4000001ff00 */
[----:B------:R-:W-:Y:S02]  /*1840*/  CS2R R26, SRZ ;  /* 0x00000000001a7805 */ /* 0x000fe4000001ff00 */
[----:B------:R-:W-:Y:S02]  /*1850*/  CS2R R28, SRZ ;  /* 0x00000000001c7805 */ /* 0x000fe4000001ff00 */
[----:B------:R-:W-:Y:S02]  /*1860*/  CS2R R30, SRZ ;  /* 0x00000000001e7805 */ /* 0x000fe4000001ff00 */
[----:B------:R-:W-:Y:S02]  /*1870*/  CS2R R32, SRZ ;  /* 0x0000000000207805 */ /* 0x000fe4000001ff00 */
[----:B------:R-:W-:-:S02]  /*1880*/  CS2R R34, SRZ ;  /* 0x0000000000227805 */ /* 0x000fc4000001ff00 */
        /* <DEDUP_REMOVED lines=8> */
[----:B------:R-:W-:Y:S01]  /*1910*/  CS2R R52, SRZ ;  /* 0x0000000000347805 */ /* 0x000fe2000001ff00 */
[----:B------:R-:W-:Y:S01]  /*1920*/  IMAD.MOV.U32 R54, RZ, RZ, RZ ;  /* 0x000000ffff367224 */ /* 0x000fe200078e00ff */
[----:B------:R-:W-:Y:S06]  /*1930*/  @!P1 BRA `(.L_x_21) ;  /* 0x0000000400049947 */ /* 0x000fec0003800000 */
[----:B0-----:R-:W-:Y:S01]  /*1940*/  IMAD.MOV.U32 R21, RZ, RZ, R17 ;  /* 0x000000ffff157224 */ /* 0x001fe200078e0011 */
[----:B------:R-:W-:Y:S01]  /*1950*/  UPLOP3.LUT UP0, UPT, UPT, UPT, UPT, 0x40, 0x0 ;  /* 0x000000000000789c */ /* 0x000fe20003f0e870 */
[----:B------:R-:W-:Y:S01]  /*1960*/  IMAD.U32 R60, RZ, RZ, UR4 ;  /* 0x00000004ff3c7e24 */ /* 0x000fe2000f8e00ff */
[----:B------:R-:W-:Y:S01]  /*1970*/  UMOV UR18, UR5 ;  /* 0x0000000500127c82 */ /* 0x000fe20008000000 */
[----:B------:R-:W-:-:S08]  /*1980*/  IMAD.U32 R22, RZ, RZ, UR5 ;  /* 0x00000005ff167e24 */ /* 0x000fd0000f8e00ff */
.L_x_28:
[----:B------:R-:W-:-:S13]  /*1990*/  ISETP.NE.AND P1, PT, R68, 0x3, PT ;  /* 0x000000034400780c */ /* 0x000fda0003f25270 */
[----:B------:R-:W-:Y:S05]  /*19a0*/  @!P1 BRA `(.L_x_22) ;  /* 0x0000000000049947 */ /* 0x000fea0003800000 */
[----:B------:R-:W-:Y:S01]  /*19b0*/  BPT.TRAP 0x1 ;  /* 0x000000040000795c */ /* 0x000fe20000300000 */
.L_x_22:
[----:B------:R-:W-:Y:S01]  /*19c0*/  ULEA UR8, UR18, UR7, 0x3 ;  /* 0x0000000712087291 */ /* 0x000fe2000f8e183f */
[----:B------:R-:W-:-:S08]  /*19d0*/  SHF.L.U32 R23, R60, 0x1f, RZ ;  /* 0x0000001f3c177819 */ /* 0x000fd000000006ff */
[----:B------:R0:W1:Y:S01]  /*19e0*/  SYNCS.PHASECHK.TRANS64.TRYWAIT P0, [UR8], R23 ;  /* 0x00000017ff0075a7 */ /* 0x0000620008000148 */
[----:B------:R-:W-:Y:S05]  /*19f0*/  @!P1 BRA `(.L_x_23) ;  /* 0x0000000000049947 */ /* 0x000fea0003800000 */
[----:B------:R-:W-:Y:S01]  /*1a00*/  BPT.TRAP 0x1 ;  /* 0x000000040000795c */ /* 0x000fe20000300000 */
.L_x_23:
[----:B-1----:R-:W-:Y:S05]  /*1a10*/  @P0 BRA `(.L_x_24) ;  /* 0x0000000000080947 */ /* 0x002fea0003800000 */
[----:B------:R-:W1:Y:S02]  /*1a20*/  SYNCS.PHASECHK.TRANS64.TRYWAIT P0, [UR8], R23 ;  /* 0x00000017ff0075a7 */ /* 0x000e640008000148 */
[----:B-1----:R-:W-:Y:S05]  /*1a30*/  @!P0 BRA `(.L_x_25) ;  /* 0x0000004400a48947 */ /* 0x002fea0003800000 */
.L_x_24:
[----:B------:R-:W-:Y:S02]  /*1a40*/  USHF.L.U32 UR8, UR18, 0xa, URZ ;  /* 0x0000000a12087899 */ /* 0x000fe4000800063f */
[----:B------:R-:W-:Y:S02]  /*1a50*/  ULEA UR19, UR18, UR14, 0x9 ;  /* 0x0000000e12137291 */ /* 0x000fe4000f8e483f */
[----:B------:R-:W-:Y:S02]  /*1a60*/  UIADD3 UR20, UR8, UR15, URZ ;  /* 0x0000000f08147290 */ /* 0x000fe4000fffe03f */
[----:B-1----:R-:W-:Y:S01]  /*1a70*/  LEA.HI.SX32 R56, R18, UR8, 0x1d ;  /* 0x0000000812387c11 */ /* 0x002fe2000f8feaff */
[----:B------:R-:W-:Y:S01]  /*1a80*/  UMOV UR9, 0x40000040 ;  /* 0x4000004000097882 */ /* 0x000fe20000000000 */
[----:B------:R-:W-:Y:S01]  /*1a90*/  UMOV UR11, 0x40000040 ;  /* 0x40000040000b7882 */ /* 0x000fe20000000000 */
[----:B------:R-:W-:Y:S02]  /*1aa0*/  UMOV UR8, UR19 ;  /* 0x0000001300087c82 */ /* 0x000fe40008000000 */
[----:B------:R-:W-:Y:S01]  /*1ab0*/  UMOV UR10, UR20 ;  /* 0x00000014000a7c82 */ /* 0x000fe20008000000 */
[----:B------:R-:W1:Y:S02]  /*1ac0*/  LDS.128 R56, [R56+UR7+0x36180] ;  /* 0x0361800738387984 */ /* 0x000e640008000c00 */
[----:B-1----:R-:W-:-:S06]  /*1ad0*/  WARPGROUP.ARRIVE ;  /* 0x00000000000079c5 */ /* 0x002fcc0000000000 */
[----:B------:R-:W-:Y:S01]  /*1ae0*/  HGMMA.SP.64x64x32.F32.BF16 R24, gdesc[UR8], R24, UP0, R56, 0x0 ;  /* 0x08e03800081879f0 */ /* 0x000fe2000bf01a18 */
[----:B------:R-:W-:Y:S02]  /*1af0*/  UIADD3 UR8, UR19, 0x2, URZ ;  /* 0x0000000213087890 */ /* 0x000fe4000fffe03f */
[----:B------:R-:W-:Y:S01]  /*1b00*/  UIADD3 UR10, UR20, 0x4, URZ ;  /* 0x00000004140a7890 */ /* 0x000fe2000fffe03f */
[----:B------:R-:W-:Y:S01]  /*1b10*/  UMOV UR9, 0x40000040 ;  /* 0x4000004000097882 */ /* 0x000fe20000000000 */
[----:B------:R-:W-:-:S07]  /*1b20*/  UMOV UR11, 0x40000040 ;  /* 0x40000040000b7882 */ /* 0x000fce0000000000 */
[----:B------:R-:W-:Y:S01]  /*1b30*/  HGMMA.SP.64x64x32.F32.BF16 R24, gdesc[UR8], R24, R57, 0x0 ;  /* 0x08e03900081879f0 */ /* 0x000fe20008701a18 */
        /* <DEDUP_REMOVED lines=9> */
[----:B------:R-:W-:Y:S03]  /*1bd0*/  HGMMA.SP.64x64x32.F32.BF16 R24, gdesc[UR8], R24, R59, 0x0, gsb0 ;  /* 0x08e03b00081879f0 */ /* 0x000fe60008001a18 */
[----:B------:R-:W-:Y:S02]  /*1be0*/  WARPGROUP.DEPBAR.LE gsb0, 0x0 ;  /* 0x00008000000079c5 */ /* 0x000fe40000010000 */
[----:B------:R-:W-:Y:S05]  /*1bf0*/  @!P1 BRA `(.L_x_26) ;  /* 0x0000000000049947 */ /* 0x000fea0003800000 */
[----:B------:R-:W-:Y:S01]  /*1c00*/  BPT.TRAP 0x1 ;  /* 0x000000040000795c */ /* 0x000fe20000300000 */
.L_x_26:
[----:B------:R-:W-:-:S13]  /*1c10*/  LOP3.LUT P0, RZ, R12, R19, RZ, 0xc0, !PT ;  /* 0x000000130cff7212 */ /* 0x000fda000780c0ff */
[----:B0-----:R-:W-:-:S05]  /*1c20*/  @P0 LEA R23, R22, UR7, 0x3 ;  /* 0x0000000716170c11 */ /* 0x001fca000f8e18ff */
[----:B------:R-:W-:-:S05]  /*1c30*/  @P0 VIADD R56, R23, 0x48 ;  /* 0x0000004817380836 */ /* 0x000fca0000000000 */
[----:B------:R-:W-:-:S04]  /*1c40*/  @P0 PRMT R56, R13, 0x654, R56 ;  /* 0x000006540d380816 */ /* 0x000fc80000000038 */
[----:B------:R0:W-:Y:S01]  /*1c50*/  @P0 SYNCS.ARRIVE.TRANS64.RED.A1T0 RZ, [R56+URZ], RZ ;  /* 0x000000ff38ff09a7 */ /* 0x0001e2000810043f */
[----:B------:R-:W-:-:S13]  /*1c60*/  ISETP.GT.U32.AND P0, PT, R7, 0x1, PT ;  /* 0x000000010700780c */ /* 0x000fda0003f04070 */
[----:B0-----:R-:W-:Y:S05]  /*1c70*/  @P0 BRA `(.L_x_27) ;  /* 0x0000000000040947 */ /* 0x001fea0003800000 */
[----:B------:R-:W-:Y:S01]  /*1c80*/  BPT.TRAP 0x1 ;  /* 0x000000040000795c */ /* 0x000fe20000300000 */
.L_x_27:
[----:B------:R-:W-:Y:S01]  /*1c90*/  UIADD3 UR18, UR18, 0x1, URZ ;  /* 0x0000000112127890 */ /* 0x000fe2000fffe03f */
[C---:B------:R-:W-:Y:S01]  /*1ca0*/  ISETP.GT.AND P1, PT, R21.reuse, 0x1, PT ;  /* 0x000000011500780c */ /* 0x040fe20003f24270 */
[----:B------:R-:W-:Y:S02]  /*1cb0*/  VIADD R22, R22, 0x1 ;  /* 0x0000000116167836 */ /* 0x000fe40000000000 */
[----:B------:R-:W-:Y:S01]  /*1cc0*/  UISETP.NE.AND UP0, UPT, UR18, 0x9, UPT ;  /* 0x000000091200788c */ /* 0x000fe2000bf05270 */
[----:B------:R-:W-:Y:S02]  /*1cd0*/  VIADD R21, R21, 0xffffffff ;  /* 0xffffffff15157836 */ /* 0x000fe40000000000 */
[C---:B------:R-:W-:Y:S01]  /*1ce0*/  ISETP.NE.AND P0, PT, R22.reuse, 0x9, PT ;  /* 0x000000091600780c */ /* 0x040fe20003f05270 */
[----:B------:R-:W-:Y:S02]  /*1cf0*/  USEL UR8, URZ, 0x1, UP0 ;  /* 0x000000013f087887 */ /* 0x000fe40008000000 */
[----:B------:R-:W-:Y:S01]  /*1d00*/  USEL UR18, UR18, URZ, UP0 ;  /* 0x0000003f12127287 */ /* 0x000fe20008000000 */
[----:B------:R-:W-:Y:S01]  /*1d10*/  SEL R22, R22, RZ, P0 ;  /* 0x000000ff16167207 */ /* 0x000fe20000000000 */
[----:B------:R-:W-:-:S02]  /*1d20*/  UPLOP3.LUT UP0, UPT, UPT, UPT, UPT, 0x80, 0x0 ;  /* 0x000000000000789c */ /* 0x000fc40003f0f070 */
[----:B------:R-:W-:Y:S01]  /*1d30*/  LOP3.LUT R60, R60, UR8, RZ, 0x3c, !PT ;  /* 0x000000083c3c7c12 */ /* 0x000fe2000f8e3cff */
[----:B------:R-:W-:Y:S08]  /*1d40*/  @P1 BRA `(.L_x_28) ;  /* 0xfffffffc00101947 */ /* 0x000ff0000383ffff */
.L_x_21:
[----:B0-----:R-:W-:Y:S01]  /*1d50*/  IMAD.U32 R22, RZ, RZ, UR23 ;  /* 0x00000017ff167e24 */ /* 0x001fe2000f8e00ff */
[----:B------:R-:W-:Y:S01]  /*1d60*/  SHF.L.U32 R21, R69, 0x1f, RZ ;  /* 0x0000001f45157819 */ /* 0x000fe200000006ff */
[----:B------:R-:W-:Y:S01]  /*1d70*/  UIADD3 UR5, UR5, UR21, URZ ;  /* 0x0000001505057290 */ /* 0x000fe2000fffe03f */
[----:B------:R-:W0:Y:S01]  /*1d80*/  LDC R58, c[0x0][0x288] ;  /* 0x0000a200ff3a7b82 */ /* 0x000e220000000800 */
[----:B------:R-:W-:Y:S01]  /*1d90*/  UISETP.GE.U32.AND UP1, UPT, UR21, 0x9, UPT ;  /* 0x000000091500788c */ /* 0x000fe2000bf26070 */
[----:B------:R-:W-:Y:S01]  /*1da0*/  SHF.R.S32.HI R60, RZ, 0x1f, R5 ;  /* 0x0000001fff3c7819 */ /* 0x000fe20000011405 */
[----:B------:R-:W-:Y:S02]  /*1db0*/  UISETP.GT.U32.AND UP0, UPT, UR5, 0x8, UPT ;  /* 0x000000080500788c */ /* 0x000fe4000bf04070 */
[----:B------:R-:W-:Y:S02]  /*1dc0*/  UIMAD.WIDE.U32 UR8, UR5, 0x38e38e39, URZ ;  /* 0x38e38e39050878a5 */ /* 0x000fe4000f8e003f */
[----:B------:R-:W-:Y:S01]  /*1dd0*/  UISETP.LT.U32.AND UP0, UPT, UR21, 0x9, UP0 ;  /* 0x000000091500788c */ /* 0x000fe20008701070 */
[----:B------:R1:W-:Y:S01]  /*1de0*/  SYNCS.ARRIVE.TRANS64.A1T0 RZ, [R22+UR22], RZ ;  /* 0x000000ff16ff79a7 */ /* 0x0003e20008100016 */
[----:B------:R-:W-:-:S02]  /*1df0*/  WARPGROUP.DEPBAR.LE gsb0, 0x0 ;  /* 0x00008000000079c5 */ /* 0x000fc40000010000 */
[----:B------:R-:W-:Y:S02]  /*1e00*/  USEL UR10, URZ, 0x1, !UP0 ;  /* 0x000000013f0a7887 */ /* 0x000fe4000c000000 */
[----:B------:R-:W-:Y:S02]  /*1e10*/  USHF.R.U32.HI UR8, URZ, 0x1, UR9 ;  /* 0x000000013f087899 */ /* 0x000fe40008011609 */
[----:B------:R-:W-:Y:S01]  /*1e20*/  ULOP3.LUT UR4, UR4, UR10, URZ, 0x3c, !UPT ;  /* 0x0000000a04047292 */ /* 0x000fe2000f8e3c3f */
[----:B------:R-:W4:Y:S01]  /*1e30*/  SYNCS.PHASECHK.TRANS64.TRYWAIT P0, [UR12+0x8], R21 ;  /* 0x00000815ff0075a7 */ /* 0x000f22000800014c */
[----:B------:R-:W-:Y:S02]  /*1e40*/  UIMAD UR5, UR8, -0x9, UR5 ;  /* 0xfffffff7080578a4 */ /* 0x000fe4000f8e0205 */
[----:B------:R-:W-:Y:S01]  /*1e50*/  @UP1 ULOP3.LUT UR4, UR4, 0x1, UR8, 0x78, !UPT ;  /* 0x0000000104041892 */ /* 0x000fe2000f8e7808 */
[----:B01--4-:R-:W-:Y:S11]  /*1e60*/  @!P0 BRA `(.L_x_29) ;  /* 0x0000004000b08947 */ /* 0x013ff60003800000 */
.L_x_122:
[----:B------:R-:W-:Y:S01]  /*1e70*/  ULDC.64 UR8, c[0x0][0x6d0] ;  /* 0x0001b40000087ab9 */ /* 0x000fe20000000a00 */
[----:B------:R-:W-:Y:S02]  /*1e80*/  IMAD.SHL.U32 R64, R6, 0x40, RZ ;  /* 0x0000004006407824 */ /* 0x000fe400078e00ff */
[----:B0-----:R-:W-:Y:S02]  /*1e90*/  IMAD R22, R60, UR8, RZ ;  /* 0x000000083c167c24 */ /* 0x001fe4000f8e02ff */
[C---:B------:R-:W-:Y:S01]  /*1ea0*/  IMAD.WIDE.U32 R56, R5.reuse, UR8, R10 ;  /* 0x0000000805387c25 */ /* 0x040fe2000f8e000a */
[----:B------:R-:W-:Y:S01]  /*1eb0*/  ULDC UR8, c[0x0][0x284] ;  /* 0x0000a10000087ab9 */ /* 0x000fe20000000800 */
[----:B------:R-:W-:Y:S02]  /*1ec0*/  SHF.R.S32.HI R65, RZ, 0x1f, R64 ;  /* 0x0000001fff417819 */ /* 0x000fe40000011440 */
[----:B------:R-:W-:Y:S01]  /*1ed0*/  IMAD.SHL.U32 R21, R4, 0x40, RZ ;  /* 0x0000004004157824 */ /* 0x000fe200078e00ff */
[C---:B------:R-:W-:Y:S01]  /*1ee0*/  ISETP.GE.AND P0, PT, R64.reuse, UR8, PT ;  /* 0x0000000840007c0c */ /* 0x040fe2000bf06270 */
[----:B------:R-:W-:Y:S01]  /*1ef0*/  IMAD R59, R5, UR9, R22 ;  /* 0x00000009053b7c24 */ /* 0x000fe2000f8e0216 */
[----:B------:R-:W-:Y:S01]  /*1f00*/  IADD3 R56, P1, R64, R56, RZ ;  /* 0x0000003840387210 */ /* 0x000fe20007f3e0ff */
[----:B------:R-:W-:Y:S01]  /*1f10*/  IMAD.WIDE R22, R16, 0x2, RZ ;  /* 0x0000000210167825 */ /* 0x000fe200078e02ff */
[----:B------:R-:W-:-:S02]  /*1f20*/  ISETP.GE.OR P0, PT, R21, R58, P0 ;  /* 0x0000003a1500720c */ /* 0x000fc40000706670 */
[----:B------:R-:W-:Y:S01]  /*1f30*/  IADD3.X R57, R65, R57, R59, P1, !PT ;  /* 0x0000003941397210 */ /* 0x000fe20000ffe43b */
[----:B------:R-:W-:Y:S02]  /*1f40*/  IMAD R6, R16, -0x2, R58 ;  /* 0xfffffffe10067824 */ /* 0x000fe400078e023a */
[----:B------:R-:W-:-:S04]  /*1f50*/  IMAD.WIDE R66, R4, 0x40, R22 ;  /* 0x0000004004427825 */ /* 0x000fc800078e0216 */
[----:B------:R-:W-:-:S04]  /*1f60*/  IMAD.IADD R4, R6, 0x1, -R21 ;  /* 0x0000000106047824 */ /* 0x000fc800078e0a15 */
[----:B------:R-:W-:Y:S05]  /*1f70*/  @P0 BRA `(.L_x_30) ;  /* 0x0000002400900947 */ /* 0x000fea0003800000 */
[----:B------:R-:W0:Y:S01]  /*1f80*/  LDC.64 R74, c[0x0][0x6c8] ;  /* 0x0001b200ff4a7b82 */ /* 0x000e220000000a00 */
[----:B---3-5:R-:W-:Y:S01]  /*1f90*/  FSETP.NEU.AND P0, PT, R15, RZ, PT ;  /* 0x000000ff0f00720b */ /* 0x028fe20003f0d000 */
[----:B------:R-:W-:Y:S01]  /*1fa0*/  IMAD.IADD R70, R20, 0x1, -R64 ;  /* 0x0000000114467824 */ /* 0x000fe200078e0a40 */
[----:B------:R-:W-:Y:S01]  /*1fb0*/  ISETP.GT.AND P1, PT, R4, RZ, PT ;  /* 0x000000ff0400720c */ /* 0x000fe20003f24270 */
[----:B------:R-:W-:Y:S03]  /*1fc0*/  BSSY B0, `(.L_x_30) ;  /* 0x000025f000007945 */ /* 0x000fe60003800000 */
[----:B------:R-:W-:Y:S01]  /*1fd0*/  ISETP.GT.AND P5, PT, R70, RZ, P1 ;  /* 0x000000ff4600720c */ /* 0x000fe20000fa4270 */
[-C--:B0-----:R-:W-:Y:S02]  /*1fe0*/  IMAD R6, R67, R74.reuse, RZ ;  /* 0x0000004a43067224 */ /* 0x081fe400078e02ff */
[----:B------:R-:W-:-:S04]  /*1ff0*/  IMAD.WIDE.U32 R72, R66, R74, R56 ;  /* 0x0000004a42487225 */ /* 0x000fc800078e0038 */
[----:B------:R-:W-:-:S04]  /*2000*/  IMAD R21, R66, R75, R6 ;  /* 0x0000004b42157224 */ /* 0x000fc800078e0206 */
[----:B------:R-:W-:Y:S01]  /*2010*/  IMAD.IADD R61, R73, 0x1, R21 ;  /* 0x00000001493d7824 */ /* 0x000fe200078e0215 */
[----:B------:R-:W-:Y:S06]  /*2020*/  @!P0 BRA `(.L_x_31) ;  /* 0x0000001800a48947 */ /* 0x000fec0003800000 */
[----:B------:R-:W-:Y:S01]  /*2030*/  ULDC.64 UR8, c[0x0][0x6b8] ;  /* 0x0001ae0000087ab9 */ /* 0x000fe20000000a00 */
[----:B------:R-:W-:Y:S01]  /*2040*/  ULDC.64 UR18, c[0x0][0x6b0] ;  /* 0x0001ac0000127ab9 */ /* 0x000fe20000000a00 */
[----:B------:R-:W-:Y:S01]  /*2050*/  IMAD.WIDE.U32 R22, R5, UR8, R10 ;  /* 0x0000000805167c25 */ /* 0x000fe2000f8e000a */
[----:B------:R-:W-:Y:S01]  /*2060*/  ULDC.64 UR24, c[0x0][0x6a8] ;  /* 0x0001aa0000187ab9 */ /* 0x000fe20000000a00 */
[----:B------:R-:W0:Y:S01]  /*2070*/  LDC.64 R62, c[0x0][0x6b0] ;  /* 0x0001ac00ff3e7b82 */ /* 0x000e220000000a00 */
[----:B------:R-:W-:Y:S01]  /*2080*/  ULDC.64 UR10, c[0x0][0x6c0] ;  /* 0x0001b000000a7ab9 */ /* 0x000fe20000000a00 */
[----:B------:R-:W-:Y:S01]  /*2090*/  IMAD R6, R60, UR8, RZ ;  /* 0x000000083c067c24 */ /* 0x000fe2000f8e02ff */
[----:B------:R-:W-:Y:S01]  /*20a0*/  IADD3 R56, P0, R64, R22, RZ ;  /* 0x0000001640387210 */ /* 0x000fe20007f1e0ff */
[----:B------:R-:W-:Y:S02]  /*20b0*/  IMAD R21, R67, UR18, RZ ;  /* 0x0000001243157c24 */ /* 0x000fe4000f8e02ff */
[----:B------:R-:W-:-:S02]  /*20c0*/  IMAD R71, R5, UR9, R6 ;  /* 0x0000000905477c24 */ /* 0x000fc4000f8e0206 */
[----:B------:R-:W-:-:S03]  /*20d0*/  IMAD R67, R66, UR19, R21 ;  /* 0x0000001342437c24 */ /* 0x000fc6000f8e0215 */
[----:B------:R-:W-:-:S03]  /*20e0*/  IADD3.X R57, R65, R23, R71, P0, !PT ;  /* 0x0000001741397210 */ /* 0x000fc600007fe447 */
[----:B------:R-:W-:-:S04]  /*20f0*/  IMAD.WIDE.U32 R22, R66, UR18, R56 ;  /* 0x0000001242167c25 */ /* 0x000fc8000f8e0038 */
[----:B------:R-:W-:Y:S01]  /*2100*/  IMAD.IADD R21, R23, 0x1, R67 ;  /* 0x0000000117157824 */ /* 0x000fe200078e0243 */
[----:B------:R-:W-:-:S04]  /*2110*/  LEA R58, P0, R22, UR24, 0x2 ;  /* 0x00000018163a7c11 */ /* 0x000fc8000f8010ff */
[----:B------:R-:W-:-:S05]  /*2120*/  LEA.HI.X R59, R22, UR25, R21, 0x2, P0 ;  /* 0x00000019163b7c11 */ /* 0x000fca00080f1415 */
[----:B------:R-:W3:Y:S01]  /*2130*/  @P5 LDG.E.LTC128B R6, desc[UR16][R58.64] ;  /* 0x000000103a065981 */ /* 0x000ee2000c1e1920 */
[----:B------:R-:W-:Y:S01]  /*2140*/  IMAD.WIDE.U32 R22, R66, UR18, R64 ;  /* 0x0000001242167c25 */ /* 0x000fe2000f8e0040 */
[----:B------:R-:W-:Y:S01]  /*2150*/  LEA R60, P0, R72, UR10, 0x2 ;  /* 0x0000000a483c7c11 */ /* 0x000fe2000f8010ff */
[----:B------:R-:W-:Y:S01]  /*2160*/  BSSY B1, `(.L_x_32) ;  /* 0x0000016000017945 */ /* 0x000fe20003800000 */
[----:B------:R-:W-:Y:S02]  /*2170*/  IADD3 R22, P2, R10, R22, RZ ;  /* 0x000000160a167210 */ /* 0x000fe40007f5e0ff */
[----:B------:R-:W-:Y:S01]  /*2180*/  LEA.HI.X R61, R72, UR11, R61, 0x2, P0 ;  /* 0x0000000b483d7c11 */ /* 0x000fe200080f143d */
[----:B0-----:R-:W-:Y:S01]  /*2190*/  IMAD.WIDE.U32 R72, R66, UR18, R62 ;  /* 0x0000001242487c25 */ /* 0x001fe2000f8e003e */
[----:B------:R-:W-:Y:S02]  /*21a0*/  ISETP.GT.AND P0, PT, R4, 0x1, PT ;  /* 0x000000010400780c */ /* 0x000fe40003f04270 */
[----:B------:R-:W-:Y:S01]  /*21b0*/  IADD3.X R23, R11, R67, R23, P2, !PT ;  /* 0x000000430b177210 */ /* 0x000fe200017fe417 */
[----:B------:R-:W-:Y:S01]  /*21c0*/  IMAD.IADD R79, R67, 0x1, R73 ;  /* 0x00000001434f7824 */ /* 0x000fe200078e0249 */
[----:B------:R-:W-:-:S02]  /*21d0*/  ISETP.GT.AND P2, PT, R70, RZ, P0 ;  /* 0x000000ff4600720c */ /* 0x000fc40000744270 */
[----:B------:R-:W-:Y:S01]  /*21e0*/  LEA R62, P4, R74, R60, 0x2 ;  /* 0x0000003c4a3e7211 */ /* 0x000fe200078810ff */
[----:B------:R-:W-:-:S04]  /*21f0*/  IMAD.WIDE.U32 R22, R5, UR8, R22 ;  /* 0x0000000805167c25 */ /* 0x000fc8000f8e0016 */
[----:B---3--:R-:W-:-:S04]  /*2200*/  FMUL R21, R6, R15 ;  /* 0x0000000f06157220 */ /* 0x008fc80000400000 */
[----:B--2---:R-:W-:Y:S01]  /*2210*/  FFMA R77, R24, R14, R21 ;  /* 0x0000000e184d7223 */ /* 0x004fe20000000015 */
[----:B------:R-:W-:Y:S01]  /*2220*/  IADD3 R24, P6, R56, R72, RZ ;  /* 0x0000004838187210 */ /* 0x000fe20007fde0ff */
[----:B------:R-:W-:-:S03]  /*2230*/  IMAD.IADD R21, R71, 0x1, R23 ;  /* 0x0000000147157824 */ /* 0x000fc600078e0217 */
[----:B------:R0:W-:Y:S01]  /*2240*/  @P5 STG.E desc[UR16][R60.64], R77 ;  /* 0x0000004d3c005986 */ /* 0x0001e2000c101910 */
[----:B------:R-:W-:Y:S01]  /*2250*/  IMAD.X R57, R79, 0x1, R57, P6 ;  /* 0x000000014f397824 */ /* 0x000fe200030e0639 */
[----:B------:R-:W-:Y:S02]  /*2260*/  LEA R66, P6, R22, UR24, 0x2 ;  /* 0x0000001816427c11 */ /* 0x000fe4000f8c10ff */
[----:B------:R-:W-:Y:S02]  /*2270*/  LEA R56, P5, R24, UR24, 0x2 ;  /* 0x0000001818387c11 */ /* 0x000fe4000f8a10ff */
[----:B------:R-:W-:Y:S02]  /*2280*/  LEA.HI.X R67, R22, UR25, R21, 0x2, P6 ;  /* 0x0000001916437c11 */ /* 0x000fe4000b0f1415 */
[----:B------:R-:W-:Y:S01]  /*2290*/  LEA.HI.X R57, R24, UR25, R57, 0x2, P5 ;  /* 0x0000001918397c11 */ /* 0x000fe2000a8f1439 */
[----:B------:R-:W-:Y:S08]  /*22a0*/  @!P2 BRA `(.L_x_33) ;  /* 0x000000000004a947 */ /* 0x000ff00003800000 */
[----:B------:R1:W5:Y:S02]  /*22b0*/  LDG.E.LTC128B R6, desc[UR16][R56.64] ;  /* 0x0000001038067981 */ /* 0x000364000c1e1920 */
.L_x_33:
[----:B------:R-:W-:Y:S05]  /*22c0*/  BSYNC B1 ;  /* 0x0000000000017941 */ /* 0x000fea0003800000 */
.L_x_32:
[----:B-----5:R-:W-:Y:S01]  /*22d0*/  FMUL R24, R6, R15 ;  /* 0x0000000f06187220 */ /* 0x020fe20000400000 */
[----:B------:R-:W-:Y:S01]  /*22e0*/  LEA.HI.X R63, R74, R61, R75, 0x2, P4 ;  /* 0x0000003d4a3f7211 */ /* 0x000fe200020f144b */
[----:B------:R-:W-:Y:S01]  /*22f0*/  BSSY B1, `(.L_x_34) ;  /* 0x0000008000017945 */ /* 0x000fe20003800000 */
[----:B------:R-:W-:Y:S01]  /*2300*/  ISETP.GT.AND P1, PT, R70, 0x8, P1 ;  /* 0x000000084600780c */ /* 0x000fe20000f24270 */
[----:B------:R-:W-:Y:S01]  /*2310*/  FFMA R25, R25, R14, R24 ;  /* 0x0000000e19197223 */ /* 0x000fe20000000018 */
[----:B------:R-:W-:-:S04]  /*2320*/  IADD3 R22, P5, P6, R10, R72, R64 ;  /* 0x000000480a167210 */ /* 0x000fc80007ebe040 */
[----:B------:R2:W-:Y:S01]  /*2330*/  @P2 STG.E desc[UR16][R62.64], R25 ;  /* 0x000000193e002986 */ /* 0x0005e2000c101910 */
[----:B------:R-:W-:-:S06]  /*2340*/  IADD3.X R23, R11, R79, R65, P5, P6 ;  /* 0x0000004f0b177210 */ /* 0x000fcc0002fec441 */
[----:B------:R-:W-:Y:S05]  /*2350*/  @!P1 BRA `(.L_x_35) ;  /* 0x0000000000049947 */ /* 0x000fea0003800000 */
[----:B------:R3:W5:Y:S02]  /*2360*/  LDG.E.LTC128B R6, desc[UR16][R66.64+0x20] ;  /* 0x0000201042067981 */ /* 0x000764000c1e1920 */
.L_x_35:
[----:B------:R-:W-:Y:S05]  /*2370*/  BSYNC B1 ;  /* 0x0000000000017941 */ /* 0x000fea0003800000 */
.L_x_34:
[----:B------:R-:W-:-:S04]  /*2380*/  IMAD.WIDE.U32 R22, R5, UR8, R22 ;  /* 0x0000000805167c25 */ /* 0x000fc8000f8e0016 */
[----:B-----5:R-:W-:Y:S01]  /*2390*/  FMUL R21, R6, R15 ;  /* 0x0000000f06157220 */ /* 0x020fe20000400000 */
[----:B------:R-:W-:Y:S01]  /*23a0*/  ISETP.GT.AND P0, PT, R70, 0x8, P0 ;  /* 0x000000084600780c */ /* 0x000fe20000704270 */
[----:B------:R-:W-:Y:S01]  /*23b0*/  USHF.L.U64.HI UR11, UR18, 0x5, UR19 ;  /* 0x00000005120b7899 */ /* 0x000fe20008010213 */
[----:B------:R-:W-:Y:S01]  /*23c0*/  IMAD.IADD R5, R71, 0x1, R23 ;  /* 0x0000000147057824 */ /* 0x000fe200078e0217 */
[----:B------:R-:W-:Y:S01]  /*23d0*/  LEA R24, P5, R22, UR24, 0x2 ;  /* 0x0000001816187c11 */ /* 0x000fe2000f8a10ff */
[----:B------:R-:W-:Y:S01]  /*23e0*/  FFMA R21, R26, R14, R21 ;  /* 0x0000000e1a157223 */ /* 0x000fe20000000015 */
[----:B------:R-:W-:Y:S01]  /*23f0*/  @P1 IMAD.MOV.U32 R23, RZ, RZ, R61 ;  /* 0x000000ffff171224 */ /* 0x000fe200078e003d */
[----:B------:R-:W-:Y:S01]  /*2400*/  ISETP.GT.AND P2, PT, R4, 0x8, PT ;  /* 0x000000080400780c */ /* 0x000fe20003f44270 */
[----:B------:R-:W-:Y:S01]  /*2410*/  USHF.L.U32 UR10, UR18, 0x5, URZ ;  /* 0x00000005120a7899 */ /* 0x000fe2000800063f */
[----:B--2---:R-:W-:Y:S01]  /*2420*/  LEA.HI.X R25, R22, UR25, R5, 0x2, P5 ;  /* 0x0000001916197c11 */ /* 0x004fe2000a8f1405 */
[----:B------:R-:W-:Y:S01]  /*2430*/  @P1 IMAD.MOV.U32 R22, RZ, RZ, R60 ;  /* 0x000000ffff161224 */ /* 0x000fe200078e003c */
[----:B------:R-:W-:Y:S01]  /*2440*/  BSSY B1, `(.L_x_36) ;  /* 0x0000005000017945 */ /* 0x000fe20003800000 */
[----:B------:R-:W-:-:S03]  /*2450*/  ISETP.GT.AND P4, PT, R70, RZ, P2 ;  /* 0x000000ff4600720c */ /* 0x000fc60001784270 */
[----:B------:R2:W-:Y:S01]  /*2460*/  @P1 STG.E desc[UR16][R22.64+0x20], R21 ;  /* 0x0000201516001986 */ /* 0x0005e2000c101910 */
[----:B------:R-:W-:Y:S09]  /*2470*/  @!P0 BRA `(.L_x_37) ;  /* 0x0000000000048947 */ /* 0x000ff20003800000 */
[----:B------:R4:W5:Y:S02]  /*2480*/  LDG.E.LTC128B R6, desc[UR16][R24.64+0x20] ;  /* 0x0000201018067981 */ /* 0x000964000c1e1920 */
.L_x_37:
[----:B------:R-:W-:Y:S05]  /*2490*/  BSYNC B1 ;  /* 0x0000000000017941 */ /* 0x000fea0003800000 */
.L_x_36:
[----:B--2--5:R-:W-:Y:S01]  /*24a0*/  FMUL R22, R6, R15 ;  /* 0x0000000f06167220 */ /* 0x024fe20000400000 */
[----:B----4-:R-:W-:Y:S01]  /*24b0*/  IADD3 R24, P1, R58, UR10, RZ ;  /* 0x0000000a3a187c10 */ /* 0x010fe2000ff3e0ff */
[----:B------:R-:W-:Y:S02]  /*24c0*/  IMAD.MOV.U32 R72, RZ, RZ, R6 ;  /* 0x000000ffff487224 */ /* 0x000fe400078e0006 */
[----:B------:R-:W-:Y:S01]  /*24d0*/  FFMA R21, R27, R14, R22 ;  /* 0x0000000e1b157223 */ /* 0x000fe20000000016 */
[----:B------:R-:W-:-:S04]  /*24e0*/  IADD3.X R25, R59, UR11, RZ, P1, !PT ;  /* 0x0000000b3b197c10 */ /* 0x000fc80008ffe4ff */
[----:B------:R2:W-:Y:S04]  /*24f0*/  @P0 STG.E desc[UR16][R62.64+0x20], R21 ;  /* 0x000020153e000986 */ /* 0x0005e8000c101910 */
[----:B------:R-:W4:Y:S01]  /*2500*/  @P4 LDG.E.LTC128B R72, desc[UR16][R24.64] ;  /* 0x0000001018484981 */ /* 0x000f22000c1e1920 */
[C---:B------:R-:W-:Y:S01]  /*2510*/  IMAD.SHL.U32 R22, R74.reuse, 0x20, RZ ;  /* 0x000000204a167824 */ /* 0x040fe200078e00ff */
[----:B------:R-:W-:Y:S01]  /*2520*/  SHF.L.U64.HI R6, R74, 0x5, R75 ;  /* 0x000000054a067819 */ /* 0x000fe2000001024b */
[----:B------:R-:W-:Y:S01]  /*2530*/  BSSY B1, `(.L_x_38) ;  /* 0x000000c000017945 */ /* 0x000fe20003800000 */
[----:B------:R-:W-:Y:S02]  /*2540*/  ISETP.GT.AND P0, PT, R4, 0x9, PT ;  /* 0x000000090400780c */ /* 0x000fe40003f04270 */
[----:B------:R-:W-:-:S02]  /*2550*/  IADD3 R26, P5, R22, R60, RZ ;  /* 0x0000003c161a7210 */ /* 0x000fc40007fbe0ff */
[----:B------:R-:W-:-:S03]  /*2560*/  ISETP.GT.AND P1, PT, R70, RZ, P0 ;  /* 0x000000ff4600720c */ /* 0x000fc60000724270 */
[----:B------:R-:W-:Y:S01]  /*2570*/  IMAD.X R27, R6, 0x1, R61, P5 ;  /* 0x00000001061b7824 */ /* 0x000fe200028e063d */
[----:B------:R-:W-:-:S04]  /*2580*/  IADD3 R64, P5, R56, UR10, RZ ;  /* 0x0000000a38407c10 */ /* 0x000fc8000ffbe0ff */
[----:B------:R-:W-:Y:S01]  /*2590*/  IADD3.X R65, R57, UR11, RZ, P5, !PT ;  /* 0x0000000b39417c10 */ /* 0x000fe2000affe4ff */
[----:B----4-:R-:W-:-:S04]  /*25a0*/  FMUL R5, R72, R15 ;  /* 0x0000000f48057220 */ /* 0x010fc80000400000 */
[----:B------:R-:W-:-:S05]  /*25b0*/  FFMA R5, R28, R14, R5 ;  /* 0x0000000e1c057223 */ /* 0x000fca0000000005 */
[----:B------:R2:W-:Y:S01]  /*25c0*/  @P4 STG.E desc[UR16][R26.64], R5 ;  /* 0x000000051a004986 */ /* 0x0005e2000c101910 */
[----:B------:R-:W-:Y:S05]  /*25d0*/  @!P1 BRA `(.L_x_39) ;  /* 0x0000000000049947 */ /* 0x000fea0003800000 */
[----:B------:R4:W5:Y:S02]  /*25e0*/  LDG.E.LTC128B R72, desc[UR16][R64.64] ;  /* 0x0000001040487981 */ /* 0x000964000c1e1920 */
.L_x_39:
[----:B------:R-:W-:Y:S05]  /*25f0*/  BSYNC B1 ;  /* 0x0000000000017941 */ /* 0x000fea0003800000 */
.L_x_38:
[----:B------:R-:W-:Y:S01]  /*2600*/  UIADD3 UR8, UP0, UR10, 0x20, URZ ;  /* 0x000000200a087890 */ /* 0x000fe2000ff1e03f */
[----:B------:R-:W-:Y:S01]  /*2610*/  ISETP.GT.AND P2, PT, R70, 0x8, P2 ;  /* 0x000000084600780c */ /* 0x000fe20001744270 */
[----:B-----5:R-:W-:Y:S01]  /*2620*/  FMUL R74, R72, R15 ;  /* 0x0000000f484a7220 */ /* 0x020fe20000400000 */
[----:B---3--:R-:W-:Y:S01]  /*2630*/  IADD3 R66, P4, R22, R62, RZ ;  /* 0x0000003e16427210 */ /* 0x008fe20007f9e0ff */
[----:B------:R-:W-:Y:S02]  /*2640*/  UIADD3.X UR9, URZ, UR11, URZ, UP0, !UPT ;  /* 0x0000000b3f097290 */ /* 0x000fe400087fe43f */
[----:B------:R-:W-:Y:S01]  /*2650*/  IADD3 R28, P5, R58, UR8, RZ ;  /* 0x000000083a1c7c10 */ /* 0x000fe2000ffbe0ff */
[----:B------:R-:W-:Y:S01]  /*2660*/  FFMA R71, R29, R14, R74 ;  /* 0x0000000e1d477223 */ /* 0x000fe2000000004a */
[----:B------:R-:W-:Y:S02]  /*2670*/  IMAD.X R67, R6, 0x1, R63, P4 ;  /* 0x0000000106437824 */ /* 0x000fe400020e063f */
[----:B------:R-:W-:-:S03]  /*2680*/  IADD3.X R29, R59, UR9, RZ, P5, !PT ;  /* 0x000000093b1d7c10 */ /* 0x000fc6000affe4ff */
[----:B------:R3:W-:Y:S04]  /*2690*/  @P1 STG.E desc[UR16][R66.64], R71 ;  /* 0x0000004742001986 */ /* 0x0007e8000c101910 */
[----:B------:R-:W4:Y:S01]  /*26a0*/  @P2 LDG.E.LTC128B R72, desc[UR16][R28.64] ;  /* 0x000000101c482981 */ /* 0x000f22000c1e1920 */
[----:B--2---:R-:W-:Y:S01]  /*26b0*/  IADD3 R21, P1, R22, 0x20, RZ ;  /* 0x0000002016157810 */ /* 0x004fe20007f3e0ff */
[----:B------:R-:W-:Y:S01]  /*26c0*/  BSSY B1, `(.L_x_40) ;  /* 0x000000c000017945 */ /* 0x000fe20003800000 */
[----:B------:R-:W-:Y:S02]  /*26d0*/  ISETP.GT.AND P4, PT, R70, 0x8, P0 ;  /* 0x000000084600780c */ /* 0x000fe40000784270 */
[----:B------:R-:W-:Y:S01]  /*26e0*/  IADD3 R58, P5, R21, R60, RZ ;  /* 0x0000003c153a7210 */ /* 0x000fe20007fbe0ff */
[----:B------:R-:W-:Y:S01]  /*26f0*/  IMAD.X R5, RZ, RZ, R6, P1 ;  /* 0x000000ffff057224 */ /* 0x000fe200008e0606 */
[----:B-1----:R-:W-:-:S03]  /*2700*/  IADD3 R56, P0, R56, UR8, RZ ;  /* 0x0000000838387c10 */ /* 0x002fc6000ff1e0ff */
[----:B------:R-:W-:Y:S01]  /*2710*/  IMAD.X R59, R5, 0x1, R61, P5 ;  /* 0x00000001053b7824 */ /* 0x000fe200028e063d */
[----:B------:R-:W-:Y:S01]  /*2720*/  IADD3.X R57, R57, UR9, RZ, P0, !PT ;  /* 0x0000000939397c10 */ /* 0x000fe200087fe4ff */
[----:B----4-:R-:W-:-:S04]  /*2730*/  FMUL R23, R72, R15 ;  /* 0x0000000f48177220 */ /* 0x010fc80000400000 */
[----:B------:R-:W-:-:S05]  /*2740*/  FFMA R23, R30, R14, R23 ;  /* 0x0000000e1e177223 */ /* 0x000fca0000000017 */
[----:B------:R3:W-:Y:S01]  /*2750*/  @P2 STG.E desc[UR16][R58.64], R23 ;  /* 0x000000173a002986 */ /* 0x0007e2000c101910 */
[----:B------:R-:W-:Y:S05]  /*2760*/  @!P4 BRA `(.L_x_41) ;  /* 0x000000000004c947 */ /* 0x000fea0003800000 */
[----:B------:R1:W5:Y:S02]  /*2770*/  LDG.E.LTC128B R72, desc[UR16][R56.64] ;  /* 0x0000001038487981 */ /* 0x000364000c1e1920 */
.L_x_41:
[----:B------:R-:W-:Y:S05]  /*2780*/  BSYNC B1 ;  /* 0x0000000000017941 */ /* 0x000fea0003800000 */
.L_x_40:
[----:B------:R-:W-:Y:S01]  /*2790*/  IADD3 R28, P2, R21, R62, RZ ;  /* 0x0000003e151c7210 */ /* 0x000fe20007f5e0ff */
[----:B-----5:R-:W-:Y:S01]  /*27a0*/  FMUL R30, R72, R15 ;  /* 0x0000000f481e7220 */ /* 0x020fe20000400000 */
[C---:B------:R-:W-:Y:S01]  /*27b0*/  ISETP.GT.AND P1, PT, R4.reuse, 0x10, PT ;  /* 0x000000100400780c */ /* 0x040fe20003f24270 */
[----:B------:R-:W-:Y:S01]  /*27c0*/  BSSY B1, `(.L_x_42) ;  /* 0x000000b000017945 */ /* 0x000fe20003800000 */
[----:B------:R-:W-:Y:S01]  /*27d0*/  ISETP.GT.AND P0, PT, R4, 0x11, PT ;  /* 0x000000110400780c */ /* 0x000fe20003f04270 */
[----:B---3--:R-:W-:Y:S01]  /*27e0*/  FFMA R23, R31, R14, R30 ;  /* 0x0000000e1f177223 */ /* 0x008fe2000000001e */
[----:B------:R-:W-:Y:S01]  /*27f0*/  IMAD.X R29, R5, 0x1, R63, P2 ;  /* 0x00000001051d7824 */ /* 0x000fe200010e063f */
[----:B------:R-:W-:Y:S02]  /*2800*/  ISETP.GT.AND P5, PT, R70, RZ, P1 ;  /* 0x000000ff4600720c */ /* 0x000fe40000fa4270 */
[----:B------:R-:W-:Y:S02]  /*2810*/  IADD3 R30, P2, R24, UR10, RZ ;  /* 0x0000000a181e7c10 */ /* 0x000fe4000ff5e0ff */
[----:B------:R2:W-:Y:S01]  /*2820*/  @P4 STG.E desc[UR16][R28.64], R23 ;  /* 0x000000171c004986 */ /* 0x0005e2000c101910 */
[----:B-1----:R-:W-:-:S02]  /*2830*/  IADD3 R56, P6, R26, R22, RZ ;  /* 0x000000161a387210 */ /* 0x002fc40007fde0ff */
[----:B------:R-:W-:-:S06]  /*2840*/  IADD3.X R31, R25, UR11, RZ, P2, !PT ;  /* 0x0000000b191f7c10 */ /* 0x000fcc00097fe4ff */
[----:B------:R-:W-:Y:S05]  /*2850*/  @!P5 BRA `(.L_x_43) ;  /* 0x000000000004d947 */ /* 0x000fea0003800000 */
[----:B------:R1:W5:Y:S02]  /*2860*/  LDG.E.LTC128B R72, desc[UR16][R30.64] ;  /* 0x000000101e487981 */ /* 0x000364000c1e1920 */
.L_x_43:
[----:B------:R-:W-:Y:S05]  /*2870*/  BSYNC B1 ;  /* 0x0000000000017941 */ /* 0x000fea0003800000 */
.L_x_42:
[----:B--2--5:R-:W-:Y:S01]  /*2880*/  FMUL R23, R72, R15 ;  /* 0x0000000f48177220 */ /* 0x024fe20000400000 */
[----:B------:R-:W-:Y:S01]  /*2890*/  IMAD.X R57, R27, 0x1, R6, P6 ;  /* 0x000000011b397824 */ /* 0x000fe200030e0606 */
[----:B------:R-:W-:Y:S01]  /*28a0*/  ISETP.GT.AND P2, PT, R70, RZ, P0 ;  /* 0x000000ff4600720c */ /* 0x000fe20000744270 */
[----:B------:R-:W-:Y:S01]  /*28b0*/  BSSY B1, `(.L_x_44) ;  /* 0x0000008000017945 */ /* 0x000fe20003800000 */
[----:B------:R-:W-:Y:S01]  /*28c0*/  FFMA R23, R32, R14, R23 ;  /* 0x0000000e20177223 */ /* 0x000fe20000000017 */
[----:B------:R-:W-:Y:S02]  /*28d0*/  IADD3 R28, P6, R64, UR10, RZ ;  /* 0x0000000a401c7c10 */ /* 0x000fe4000ffde0ff */
[----:B------:R-:W-:Y:S02]  /*28e0*/  IADD3 R58, P4, R66, R22, RZ ;  /* 0x00000016423a7210 */ /* 0x000fe40007f9e0ff */
[----:B------:R2:W-:Y:S01]  /*28f0*/  @P5 STG.E desc[UR16][R56.64], R23 ;  /* 0x0000001738005986 */ /* 0x0005e2000c101910 */
[----:B------:R-:W-:-:S05]  /*2900*/  IADD3.X R29, R65, UR11, RZ, P6, !PT ;  /* 0x0000000b411d7c10 */ /* 0x000fca000b7fe4ff */
[----:B------:R-:W-:Y:S05]  /*2910*/  @!P2 BRA `(.L_x_45) ;  /* 0x000000000004a947 */ /* 0x000fea0003800000 */
[----:B------:R3:W5:Y:S02]  /*2920*/  LDG.E.LTC128B R72, desc[UR16][R28.64] ;  /* 0x000000101c487981 */ /* 0x000764000c1e1920 */
.L_x_45:
[----:B------:R-:W-:Y:S05]  /*2930*/  BSYNC B1 ;  /* 0x0000000000017941 */ /* 0x000fea0003800000 */
.L_x_44:
[----:B-----5:R-:W-:Y:S01]  /*2940*/  FMUL R32, R72, R15 ;  /* 0x0000000f48207220 */ /* 0x020fe20000400000 */
[----:B------:R-:W-:Y:S01]  /*2950*/  IMAD.X R59, R67, 0x1, R6, P4 ;  /* 0x00000001433b7824 */ /* 0x000fe200020e0606 */
[----:B------:R-:W-:Y:S01]  /*2960*/  ISETP.GT.AND P1, PT, R70, 0x8, P1 ;  /* 0x000000084600780c */ /* 0x000fe20000f24270 */
        /* <DEDUP_REMOVED lines=8> */
.L_x_47:
[----:B------:R-:W-:Y:S05]  /*29f0*/  BSYNC B1 ;  /* 0x0000000000017941 */ /* 0x000fea0003800000 */
.L_x_46:
[----:B--2--5:R-:W-:Y:S01]  /*2a00*/  FMUL R23, R72, R15 ;  /* 0x0000000f48177220 */ /* 0x024fe20000400000 */
[----:B----4-:R-:W-:Y:S01]  /*2a10*/  IMAD.X R33, R5, 0x1, R27, P5 ;  /* 0x0000000105217824 */ /* 0x010fe200028e061b */
[----:B------:R-:W-:Y:S01]  /*2a20*/  ISETP.GT.AND P2, PT, R70, 0x8, P0 ;  /* 0x000000084600780c */ /* 0x000fe20000744270 */
[----:B------:R-:W-:Y:S01]  /*2a30*/  BSSY B1, `(.L_x_48) ;  /* 0x0000007000017945 */ /* 0x000fe20003800000 */
[----:B------:R-:W-:Y:S01]  /*2a40*/  FFMA R23, R34, R14, R23 ;  /* 0x0000000e22177223 */ /* 0x000fe20000000017 */
[----:B0-----:R-:W-:-:S04]  /*2a50*/  IADD3 R24, P0, R64, UR8, RZ ;  /* 0x0000000840187c10 */ /* 0x001fc8000ff1e0ff */
[----:B------:R0:W-:Y:S01]  /*2a60*/  @P1 STG.E desc[UR16][R32.64], R23 ;  /* 0x0000001720001986 */ /* 0x0001e2000c101910 */
[----:B------:R-:W-:-:S05]  /*2a70*/  IADD3.X R25, R65, UR9, RZ, P0, !PT ;  /* 0x0000000941197c10 */ /* 0x000fca00087fe4ff */
[----:B------:R-:W-:Y:S05]  /*2a80*/  @!P2 BRA `(.L_x_49) ;  /* 0x000000000004a947 */ /* 0x000fea0003800000 */
[----:B------:R2:W5:Y:S02]  /*2a90*/  LDG.E.LTC128B R72, desc[UR16][R24.64] ;  /* 0x0000001018487981 */ /* 0x000564000c1e1920 */
.L_x_49:
[----:B------:R-:W-:Y:S05]  /*2aa0*/  BSYNC B1 ;  /* 0x0000000000017941 */ /* 0x000fea0003800000 */
.L_x_48:
[----:B--2---:R-:W-:Y:S01]  /*2ab0*/  IADD3 R24, P5, R21, R66, RZ ;  /* 0x0000004215187210 */ /* 0x004fe20007fbe0ff */
[----:B-----5:R-:W-:Y:S01]  /*2ac0*/  FMUL R26, R72, R15 ;  /* 0x0000000f481a7220 */ /* 0x020fe20000400000 */
[C---:B------:R-:W-:Y:S01]  /*2ad0*/  ISETP.GT.AND P1, PT, R4.reuse, 0x18, PT ;  /* 0x000000180400780c */ /* 0x040fe20003f24270 */
[----:B------:R-:W-:Y:S01]  /*2ae0*/  BSSY B1, `(.L_x_50) ;  /* 0x000000b000017945 */ /* 0x000fe20003800000 */
[----:B------:R-:W-:Y:S01]  /*2af0*/  ISETP.GT.AND P0, PT, R4, 0x19, PT ;  /* 0x000000190400780c */ /* 0x000fe20003f04270 */
[----:B------:R-:W-:Y:S01]  /*2b00*/  FFMA R35, R35, R14, R26 ;  /* 0x0000000e23237223 */ /* 0x000fe2000000001a */
[----:B------:R-:W-:Y:S01]  /*2b10*/  IMAD.X R25, R5, 0x1, R67, P5 ;  /* 0x0000000105197824 */ /* 0x000fe200028e0643 */
[----:B------:R-:W-:Y:S02]  /*2b20*/  ISETP.GT.AND P4, PT, R70, RZ, P1 ;  /* 0x000000ff4600720c */ /* 0x000fe40000f84270 */
[----:B------:R-:W-:Y:S02]  /*2b30*/  IADD3 R26, P6, R30, UR10, RZ ;  /* 0x0000000a1e1a7c10 */ /* 0x000fe4000ffde0ff */
[----:B------:R2:W-:Y:S01]  /*2b40*/  @P2 STG.E desc[UR16][R24.64], R35 ;  /* 0x0000002318002986 */ /* 0x0005e2000c101910 */
[----:B0-----:R-:W-:-:S02]  /*2b50*/  IADD3 R32, P5, R56, R22, RZ ;  /* 0x0000001638207210 */ /* 0x001fc40007fbe0ff */
[----:B------:R-:W-:-:S06]  /*2b60*/  IADD3.X R27, R31, UR11, RZ, P6, !PT ;  /* 0x0000000b1f1b7c10 */ /* 0x000fcc000b7fe4ff */
[----:B------:R-:W-:Y:S05]  /*2b70*/  @!P4 BRA `(.L_x_51) ;  /* 0x000000000004c947 */ /* 0x000fea0003800000 */
[----:B------:R0:W5:Y:S02]  /*2b80*/  LDG.E.LTC128B R72, desc[UR16][R26.64] ;  /* 0x000000101a487981 */ /* 0x000164000c1e1920 */
.L_x_51:
[----:B------:R-:W-:Y:S05]  /*2b90*/  BSYNC B1 ;  /* 0x0000000000017941 */ /* 0x000fea0003800000 */
.L_x_50:
[----:B-----5:R-:W-:Y:S01]  /*2ba0*/  FMUL R23, R72, R15 ;  /* 0x0000000f48177220 */ /* 0x020fe20000400000 */
[----:B------:R-:W-:Y:S01]  /*2bb0*/  IMAD.X R33, R57, 0x1, R6, P5 ;  /* 0x0000000139217824 */ /* 0x000fe200028e0606 */
[----:B------:R-:W-:Y:S01]  /*2bc0*/  ISETP.GT.AND P2, PT, R70, RZ, P0 ;  /* 0x000000ff4600720c */ /* 0x000fe20000744270 */
[----:B------:R-:W-:Y:S01]  /*2bd0*/  BSSY B1, `(.L_x_52) ;  /* 0x0000008000017945 */ /* 0x000fe20003800000 */
[----:B------:R-:W-:Y:S01]  /*2be0*/  FFMA R23, R36, R14, R23 ;  /* 0x0000000e24177223 */ /* 0x000fe20000000017 */
[----:B--2---:R-:W-:Y:S02]  /*2bf0*/  IADD3 R24, P6, R28, UR10, RZ ;  /* 0x0000000a1c187c10 */ /* 0x004fe4000ffde0ff */
[----:B------:R-:W-:Y:S02]  /*2c00*/  IADD3 R34, P5, R58, R22, RZ ;  /* 0x000000163a227210 */ /* 0x000fe40007fbe0ff */
[----:B------:R2:W-:Y:S01]  /*2c10*/  @P4 STG.E desc[UR16][R32.64], R23 ;  /* 0x0000001720004986 */ /* 0x0005e2000c101910 */
[----:B------:R-:W-:-:S05]  /*2c20*/  IADD3.X R25, R29, UR11, RZ, P6, !PT ;  /* 0x0000000b1d197c10 */ /* 0x000fca000b7fe4ff */
[----:B------:R-:W-:Y:S05]  /*2c30*/  @!P2 BRA `(.L_x_53) ;  /* 0x000000000004a947 */ /* 0x000fea0003800000 */
[----:B------:R4:W5:Y:S02]  /*2c40*/  LDG.E.LTC128B R72, desc[UR16][R24.64] ;  /* 0x0000001018487981 */ /* 0x000964000c1e1920 */
.L_x_53:
[----:B------:R-:W-:Y:S05]  /*2c50*/  BSYNC B1 ;  /* 0x0000000000017941 */ /* 0x000fea0003800000 */
.L_x_52:
[----:B-----5:R-:W-:Y:S01]  /*2c60*/  FMUL R36, R72, R15 ;  /* 0x0000000f48247220 */ /* 0x020fe20000400000 */
[----:B------:R-:W-:Y:S01]  /*2c70*/  IMAD.X R35, R59, 0x1, R6, P5 ;  /* 0x000000013b237824 */ /* 0x000fe200028e0606 */
[----:B------:R-:W-:Y:S01]  /*2c80*/  ISETP.GT.AND P1, PT, R70, 0x8, P1 ;  /* 0x000000084600780c */ /* 0x000fe20000f24270 */
[----:B------:R-:W-:Y:S01]  /*2c90*/  BSSY B1, `(.L_x_54) ;  /* 0x0000008000017945 */ /* 0x000fe20003800000 */
[----:B------:R-:W-:Y:S01]  /*2ca0*/  FFMA R37, R37, R14, R36 ;  /* 0x0000000e25257223 */ /* 0x000fe20000000024 */
[----:B-1----:R-:W-:Y:S02]  /*2cb0*/  IADD3 R30, P4, R30, UR8, RZ ;  /* 0x000000081e1e7c10 */ /* 0x002fe4000ff9e0ff */
[----:B------:R-:W-:Y:S02]  /*2cc0*/  IADD3 R36, P5, R56, R21, RZ ;  /* 0x0000001538247210 */ /* 0x000fe40007fbe0ff */
[----:B------:R1:W-:Y:S01]  /*2cd0*/  @P2 STG.E desc[UR16][R34.64], R37 ;  /* 0x0000002522002986 */ /* 0x0003e2000c101910 */
[----:B------:R-:W-:-:S05]  /*2ce0*/  IADD3.X R31, R31, UR9, RZ, P4, !PT ;  /* 0x000000091f1f7c10 */ /* 0x000fca000a7fe4ff */
[----:B------:R-:W-:Y:S05]  /*2cf0*/  @!P1 BRA `(.L_x_55) ;  /* 0x0000000000049947 */ /* 0x000fea0003800000 */
[----:B------:R0:W5:Y:S02]  /*2d00*/  LDG.E.LTC128B R72, desc[UR16][R30.64] ;  /* 0x000000101e487981 */ /* 0x000164000c1e1920 */
.L_x_55:
[----:B------:R-:W-:Y:S05]  /*2d10*/  BSYNC B1 ;  /* 0x0000000000017941 */ /* 0x000fea0003800000 */
.L_x_54:
[----:B--2--5:R-:W-:Y:S01]  /*2d20*/  FMUL R23, R72, R15 ;  /* 0x0000000f48177220 */ /* 0x024fe20000400000 */
[----:B-1----:R-:W-:Y:S01]  /*2d30*/  IMAD.X R37, R57, 0x1, R5, P5 ;  /* 0x0000000139257824 */ /* 0x002fe200028e0605 */
[----:B------:R-:W-:Y:S01]  /*2d40*/  ISETP.GT.AND P2, PT, R70, 0x8, P0 ;  /* 0x000000084600780c */ /* 0x000fe20000744270 */
[----:B------:R-:W-:Y:S01]  /*2d50*/  BSSY B1, `(.L_x_56) ;  /* 0x0000007000017945 */ /* 0x000fe20003800000 */
[----:B------:R-:W-:Y:S01]  /*2d60*/  FFMA R23, R38, R14, R23 ;  /* 0x0000000e26177223 */ /* 0x000fe20000000017 */
[----:B---3--:R-:W-:-:S04]  /*2d70*/  IADD3 R28, P0, R28, UR8, RZ ;  /* 0x000000081c1c7c10 */ /* 0x008fc8000ff1e0ff */
[----:B------:R1:W-:Y:S01]  /*2d80*/  @P1 STG.E desc[UR16][R36.64], R23 ;  /* 0x0000001724001986 */ /* 0x0003e2000c101910 */
[----:B------:R-:W-:-:S05]  /*2d90*/  IADD3.X R29, R29, UR9, RZ, P0, !PT ;  /* 0x000000091d1d7c10 */ /* 0x000fca00087fe4ff */
[----:B------:R-:W-:Y:S05]  /*2da0*/  @!P2 BRA `(.L_x_57) ;  /* 0x000000000004a947 */ /* 0x000fea0003800000 */
[----:B------:R2:W5:Y:S02]  /*2db0*/  LDG.E.LTC128B R72, desc[UR16][R28.64] ;  /* 0x000000101c487981 */ /* 0x000564000c1e1920 */
.L_x_57:
[----:B------:R-:W-:Y:S05]  /*2dc0*/  BSYNC B1 ;  /* 0x0000000000017941 */ /* 0x000fea0003800000 */
.L_x_56:
[----:B--2---:R-:W-:Y:S01]  /*2dd0*/  IADD3 R28, P5, R58, R21, RZ ;  /* 0x000000153a1c7210 */ /* 0x004fe20007fbe0ff */
[----:B0----5:R-:W-:Y:S01]  /*2de0*/  FMUL R30, R72, R15 ;  /* 0x0000000f481e7220 */ /* 0x021fe20000400000 */
        /* <DEDUP_REMOVED lines=12> */
.L_x_59:
[----:B------:R-:W-:Y:S05]  /*2eb0*/  BSYNC B1 ;  /* 0x0000000000017941 */ /* 0x000fea0003800000 */
.L_x_58:
[----:B-----5:R-:W-:Y:S01]  /*2ec0*/  FMUL R23, R72, R15 ;  /* 0x0000000f48177220 */ /* 0x020fe20000400000 */
[----:B------:R-:W-:Y:S01]  /*2ed0*/  IMAD.X R37, R33, 0x1, R6, P5 ;  /* 0x0000000121257824 */ /* 0x000fe200028e0606 */
[----:B------:R-:W-:Y:S01]  /*2ee0*/  ISETP.GT.AND P2, PT, R70, RZ, P0 ;  /* 0x000000ff4600720c */ /* 0x000fe20000744270 */
[----:B------:R-:W-:Y:S01]  /*2ef0*/  BSSY B1, `(.L_x_60) ;  /* 0x0000008000017945 */ /* 0x000fe20003800000 */
[----:B------:R-:W-:Y:S01]  /*2f00*/  FFMA R23, R40, R14, R23 ;  /* 0x0000000e28177223 */ /* 0x000fe20000000017 */
[----:B0-----:R-:W-:Y:S02]  /*2f10*/  IADD3 R28, P6, R24, UR10, RZ ;  /* 0x0000000a181c7c10 */ /* 0x001fe4000ffde0ff */
[----:B------:R-:W-:Y:S02]  /*2f20*/  IADD3 R38, P5, R34, R22, RZ ;  /* 0x0000001622267210 */ /* 0x000fe40007fbe0ff */
[----:B------:R0:W-:Y:S01]  /*2f30*/  @P4 STG.E desc[UR16][R36.64], R23 ;  /* 0x0000001724004986 */ /* 0x0001e2000c101910 */
[----:B------:R-:W-:-:S05]  /*2f40*/  IADD3.X R29, R25, UR11, RZ, P6, !PT ;  /* 0x0000000b191d7c10 */ /* 0x000fca000b7fe4ff */
[----:B------:R-:W-:Y:S05]  /*2f50*/  @!P2 BRA `(.L_x_61) ;  /* 0x000000000004a947 */ /* 0x000fea0003800000 */
[----:B------:R2:W5:Y:S02]  /*2f60*/  LDG.E.LTC128B R72, desc[UR16][R28.64] ;  /* 0x000000101c487981 */ /* 0x000564000c1e1920 */
.L_x_61:
[----:B------:R-:W-:Y:S05]  /*2f70*/  BSYNC B1 ;  /* 0x0000000000017941 */ /* 0x000fea0003800000 */
.L_x_60:
        /* <DEDUP_REMOVED lines=11> */
.L_x_63:
[----:B------:R-:W-:Y:S05]  /*3030*/  BSYNC B1 ;  /* 0x0000000000017941 */ /* 0x000fea0003800000 */
.L_x_62:
[----:B0----5:R-:W-:Y:S01]  /*3040*/  FMUL R23, R72, R15 ;  /* 0x0000000f48177220 */ /* 0x021fe20000400000 */
[----:B---3--:R-:W-:Y:S01]  /*3050*/  IMAD.X R41, R33, 0x1, R5, P5 ;  /* 0x0000000121297824 */ /* 0x008fe200028e0605 */
[----:B------:R-:W-:Y:S01]  /*3060*/  ISETP.GT.AND P2, PT, R70, 0x8, P0 ;  /* 0x000000084600780c */ /* 0x000fe20000744270 */
[----:B------:R-:W-:Y:S01]  /*3070*/  BSSY B1, `(.L_x_64) ;  /* 0x0000007000017945 */ /* 0x000fe20003800000 */
[----:B------:R-:W-:Y:S01]  /*3080*/  FFMA R23, R42, R14, R23 ;  /* 0x0000000e2a177223 */ /* 0x000fe20000000017 */
[----:B----4-:R-:W-:-:S04]  /*3090*/  IADD3 R24, P0, R24, UR8, RZ ;  /* 0x0000000818187c10 */ /* 0x010fc8000ff1e0ff */
[----:B------:R0:W-:Y:S01]  /*30a0*/  @P1 STG.E desc[UR16][R40.64], R23 ;  /* 0x0000001728001986 */ /* 0x0001e2000c101910 */
[----:B------:R-:W-:-:S05]  /*30b0*/  IADD3.X R25, R25, UR9, RZ, P0, !PT ;  /* 0x0000000919197c10 */ /* 0x000fca00087fe4ff */
[----:B------:R-:W-:Y:S05]  /*30c0*/  @!P2 BRA `(.L_x_65) ;  /* 0x000000000004a947 */ /* 0x000fea0003800000 */
[----:B------:R3:W5:Y:S02]  /*30d0*/  LDG.E.LTC128B R72, desc[UR16][R24.64] ;  /* 0x0000001018487981 */ /* 0x000764000c1e1920 */
.L_x_65:
[----:B------:R-:W-:Y:S05]  /*30e0*/  BSYNC B1 ;  /* 0x0000000000017941 */ /* 0x000fea0003800000 */
.L_x_64:
[----:B---3--:R-:W-:Y:S01]  /*30f0*/  IADD3 R24, P5, R34, R21, RZ ;  /* 0x0000001522187210 */ /* 0x008fe20007fbe0ff */
        /* <DEDUP_REMOVED lines=9> */
[----:B------:R-:W-:-:S02]  /*3190*/  IADD3 R32, P5, R36, R22, RZ ;  /* 0x0000001624207210 */ /* 0x000fc40007fbe0ff */
[----:B------:R-:W-:-:S06]  /*31a0*/  IADD3.X R27, R31, UR11, RZ, P6, !PT ;  /* 0x0000000b1f1b7c10 */ /* 0x000fcc000b7fe4ff */
[----:B------:R-:W-:Y:S05]  /*31b0*/  @!P4 BRA `(.L_x_67) ;  /* 0x000000000004c947 */ /* 0x000fea0003800000 */
[----:B------:R4:W5:Y:S02]  /*31c0*/  LDG.E.LTC128B R72, desc[UR16][R26.64] ;  /* 0x000000101a487981 */ /* 0x000964000c1e1920 */
.L_x_67:
[----:B------:R-:W-:Y:S05]  /*31d0*/  BSYNC B1 ;  /* 0x0000000000017941 */ /* 0x000fea0003800000 */
.L_x_66:
[----:B0----5:R-:W-:Y:S01]  /*31e0*/  FMUL R23, R72, R15 ;  /* 0x0000000f48177220 */ /* 0x021fe20000400000 */
[----:B------:R-:W-:Y:S01]  /*31f0*/  IMAD.X R33, R37, 0x1, R6, P5 ;  /* 0x0000000125217824 */ /* 0x000fe200028e0606 */
[----:B------:R-:W-:Y:S01]  /*3200*/  ISETP.GT.AND P2, PT, R70, RZ, P0 ;  /* 0x000000ff4600720c */ /* 0x000fe20000744270 */
[----:B------:R-:W-:Y:S01]  /*3210*/  BSSY B1, `(.L_x_68) ;  /* 0x0000008000017945 */ /* 0x000fe20003800000 */
[----:B------:R-:W-:Y:S01]  /*3220*/  FFMA R23, R44, R14, R23 ;  /* 0x0000000e2c177223 */ /* 0x000fe20000000017 */
[----:B---3--:R-:W-:Y:S02]  /*3230*/  IADD3 R24, P6, R28, UR10, RZ ;  /* 0x0000000a1c187c10 */ /* 0x008fe4000ffde0ff */
[----:B------:R-:W-:Y:S02]  /*3240*/  IADD3 R34, P5, R38, R22, RZ ;  /* 0x0000001626227210 */ /* 0x000fe40007fbe0ff */
[----:B------:R0:W-:Y:S01]  /*3250*/  @P4 STG.E desc[UR16][R32.64], R23 ;  /* 0x0000001720004986 */ /* 0x0001e2000c101910 */
[----:B------:R-:W-:-:S05]  /*3260*/  IADD3.X R25, R29, UR11, RZ, P6, !PT ;  /* 0x0000000b1d197c10 */ /* 0x000fca000b7fe4ff */
[----:B------:R-:W-:Y:S05]  /*3270*/  @!P2 BRA `(.L_x_69) ;  /* 0x000000000004a947 */ /* 0x000fea0003800000 */
[----:B------:R3:W5:Y:S02]  /*3280*/  LDG.E.LTC128B R72, desc[UR16][R24.64] ;  /* 0x0000001018487981 */ /* 0x000764000c1e1920 */
.L_x_69:
[----:B------:R-:W-:Y:S05]  /*3290*/  BSYNC B1 ;  /* 0x0000000000017941 */ /* 0x000fea0003800000 */
.L_x_68:
        /* <DEDUP_REMOVED lines=11> */
.L_x_71:
[----:B------:R-:W-:Y:S05]  /*3350*/  BSYNC B1 ;  /* 0x0000000000017941 */ /* 0x000fea0003800000 */
.L_x_70:
[----:B0----5:R-:W-:Y:S01]  /*3360*/  FMUL R23, R72, R15 ;  /* 0x0000000f48177220 */ /* 0x021fe20000400000 */
[----:B------:R-:W-:Y:S01]  /*3370*/  IMAD.X R41, R37, 0x1, R5, P5 ;  /* 0x0000000125297824 */ /* 0x000fe200028e0605 */
[----:B------:R-:W-:Y:S01]  /*3380*/  ISETP.GT.AND P0, PT, R70, 0x8, P0 ;  /* 0x000000084600780c */ /* 0x000fe20000704270 */
[----:B------:R-:W-:Y:S01]  /*3390*/  BSSY B1, `(.L_x_72) ;  /* 0x0000007000017945 */ /* 0x000fe20003800000 */
[----:B------:R-:W-:Y:S01]  /*33a0*/  FFMA R23, R46, R14, R23 ;  /* 0x0000000e2e177223 */ /* 0x000fe20000000017 */
[----:B--2---:R-:W-:-:S04]  /*33b0*/  IADD3 R28, P2, R28, UR8, RZ ;  /* 0x000000081c1c7c10 */ /* 0x004fc8000ff5e0ff */
[----:B------:R0:W-:Y:S01]  /*33c0*/  @P1 STG.E desc[UR16][R40.64], R23 ;  /* 0x0000001728001986 */ /* 0x0001e2000c101910 */
[----:B------:R-:W-:-:S05]  /*33d0*/  IADD3.X R29, R29, UR9, RZ, P2, !PT ;  /* 0x000000091d1d7c10 */ /* 0x000fca00097fe4ff */
[----:B------:R-:W-:Y:S05]  /*33e0*/  @!P0 BRA `(.L_x_73) ;  /* 0x0000000000048947 */ /* 0x000fea0003800000 */
[----:B------:R2:W5:Y:S02]  /*33f0*/  LDG.E.LTC128B R72, desc[UR16][R28.64] ;  /* 0x000000101c487981 */ /* 0x000564000c1e1920 */
.L_x_73:
[----:B------:R-:W-:Y:S05]  /*3400*/  BSYNC B1 ;  /* 0x0000000000017941 */ /* 0x000fea0003800000 */
.L_x_72:
        /* <DEDUP_REMOVED lines=14> */
.L_x_75:
[----:B------:R-:W-:Y:S05]  /*34f0*/  BSYNC B1 ;  /* 0x0000000000017941 */ /* 0x000fea0003800000 */
.L_x_74:
[----:B0----5:R-:W-:Y:S01]  /*3500*/  FMUL R23, R72, R15 ;  /* 0x0000000f48177220 */ /* 0x021fe20000400000 */
[----:B------:R-:W-:Y:S01]  /*3510*/  IMAD.X R37, R33, 0x1, R6, P6 ;  /* 0x0000000121257824 */ /* 0x000fe200030e0606 */
[----:B------:R-:W-:Y:S01]  /*3520*/  ISETP.GT.AND P2, PT, R70, RZ, P1 ;  /* 0x000000ff4600720c */ /* 0x000fe20000f44270 */
[----:B------:R-:W-:Y:S01]  /*3530*/  BSSY B1, `(.L_x_76) ;  /* 0x0000007000017945 */ /* 0x000fe20003800000 */
[----:B------:R-:W-:Y:S01]  /*3540*/  FFMA R23, R48, R14, R23 ;  /* 0x0000000e30177223 */ /* 0x000fe20000000017 */
[----:B------:R-:W-:-:S04]  /*3550*/  IADD3 R40, P0, R24, UR10, RZ ;  /* 0x0000000a18287c10 */ /* 0x000fc8000ff1e0ff */
[----:B------:R0:W-:Y:S01]  /*3560*/  @P5 STG.E desc[UR16][R36.64], R23 ;  /* 0x0000001724005986 */ /* 0x0001e2000c101910 */
[----:B------:R-:W-:-:S05]  /*3570*/  IADD3.X R41, R25, UR11, RZ, P0, !PT ;  /* 0x0000000b19297c10 */ /* 0x000fca00087fe4ff */
[----:B------:R-:W-:Y:S05]  /*3580*/  @!P2 BRA `(.L_x_77) ;  /* 0x000000000004a947 */ /* 0x000fea0003800000 */
[----:B------:R0:W5:Y:S02]  /*3590*/  LDG.E.LTC128B R72, desc[UR16][R40.64] ;  /* 0x0000001028487981 */ /* 0x000164000c1e1920 */
.L_x_77:
[----:B------:R-:W-:Y:S05]  /*35a0*/  BSYNC B1 ;  /* 0x0000000000017941 */ /* 0x000fea0003800000 */
.L_x_76:
[----:B--2---:R-:W-:Y:S01]  /*35b0*/  IADD3 R28, P5, R34, R22, RZ ;  /* 0x00000016221c7210 */ /* 0x004fe20007fbe0ff */
[----:B-----5:R-:W-:Y:S01]  /*35c0*/  FMUL R38, R72, R15 ;  /* 0x0000000f48267220 */ /* 0x020fe20000400000 */
[----:B------:R-:W-:Y:S01]  /*35d0*/  ISETP.GT.AND P4, PT, R70, 0x8, P4 ;  /* 0x000000084600780c */ /* 0x000fe20002784270 */
[----:B------:R-:W-:Y:S01]  /*35e0*/  BSSY B1, `(.L_x_78) ;  /* 0x000000a000017945 */ /* 0x000fe20003800000 */
[----:B----4-:R-:W-:Y:S01]  /*35f0*/  IADD3 R26, P6, R26, UR8, RZ ;  /* 0x000000081a1a7c10 */ /* 0x010fe2000ffde0ff */
[----:B------:R-:W-:Y:S01]  /*3600*/  FFMA R49, R49, R14, R38 ;  /* 0x0000000e31317223 */ /* 0x000fe20000000026 */
[----:B------:R-:W-:Y:S01]  /*3610*/  IMAD.X R29, R35, 0x1, R6, P5 ;  /* 0x00000001231d7824 */ /* 0x000fe200028e0606 */
[----:B------:R-:W-:Y:S02]  /*3620*/  ISETP.GT.AND P0, PT, R4, 0x38, PT ;  /* 0x000000380400780c */ /* 0x000fe40003f04270 */
[----:B------:R-:W-:Y:S02]  /*3630*/  IADD3 R38, P5, R32, R21, RZ ;  /* 0x0000001520267210 */ /* 0x000fe40007fbe0ff */
[----:B------:R2:W-:Y:S01]  /*3640*/  @P2 STG.E desc[UR16][R28.64], R49 ;  /* 0x000000311c002986 */ /* 0x0005e2000c101910 */
[----:B------:R-:W-:-:S03]  /*3650*/  IADD3.X R27, R27, UR9, RZ, P6, !PT ;  /* 0x000000091b1b7c10 */ /* 0x000fc6000b7fe4ff */
[----:B------:R-:W-:Y:S07]  /*3660*/  @!P4 BRA `(.L_x_79) ;  /* 0x000000000004c947 */ /* 0x000fee0003800000 */
[----:B------:R4:W5:Y:S02]  /*3670*/  LDG.E.LTC128B R72, desc[UR16][R26.64] ;  /* 0x000000101a487981 */ /* 0x000964000c1e1920 */
.L_x_79:
[----:B------:R-:W-:Y:S05]  /*3680*/  BSYNC B1 ;  /* 0x0000000000017941 */ /* 0x000fea0003800000 */
.L_x_78:
[----:B0----5:R-:W-:Y:S01]  /*3690*/  FMUL R23, R72, R15 ;  /* 0x0000000f48177220 */ /* 0x021fe20000400000 */
[----:B------:R-:W-:Y:S01]  /*36a0*/  IMAD.X R39, R33, 0x1, R5, P5 ;  /* 0x0000000121277824 */ /* 0x000fe200028e0605 */
[----:B------:R-:W-:Y:S01]  /*36b0*/  ISETP.GT.AND P1, PT, R70, 0x8, P1 ;  /* 0x000000084600780c */ /* 0x000fe20000f24270 */
[----:B------:R-:W-:Y:S01]  /*36c0*/  BSSY B1, `(.L_x_80) ;  /* 0x0000008000017945 */ /* 0x000fe20003800000 */
[----:B------:R-:W-:Y:S01]  /*36d0*/  FFMA R23, R50, R14, R23 ;  /* 0x0000000e32177223 */ /* 0x000fe20000000017 */
[----:B---3--:R-:W-:Y:S02]  /*36e0*/  IADD3 R24, P5, R24, UR8, RZ ;  /* 0x0000000818187c10 */ /* 0x008fe4000ffbe0ff */
[----:B------:R-:W-:Y:S02]  /*36f0*/  ISETP.GT.AND P2, PT, R4, 0x39, PT ;  /* 0x000000390400780c */ /* 0x000fe40003f44270 */
[----:B------:R0:W-:Y:S01]  /*3700*/  @P4 STG.E desc[UR16][R38.64], R23 ;  /* 0x0000001726004986 */ /* 0x0001e2000c101910 */
[----:B------:R-:W-:-:S05]  /*3710*/  IADD3.X R25, R25, UR9, RZ, P5, !PT ;  /* 0x0000000919197c10 */ /* 0x000fca000affe4ff */
[----:B------:R-:W-:Y:S05]  /*3720*/  @!P1 BRA `(.L_x_81) ;  /* 0x0000000000049947 */ /* 0x000fea0003800000 */
[----:B------:R3:W5:Y:S02]  /*3730*/  LDG.E.LTC128B R72, desc[UR16][R24.64] ;  /* 0x0000001018487981 */ /* 0x000764000c1e1920 */
.L_x_81:
[----:B------:R-:W-:Y:S05]  /*3740*/  BSYNC B1 ;  /* 0x0000000000017941 */ /* 0x000fea0003800000 */
.L_x_80:
[----:B---3--:R-:W-:Y:S01]  /*3750*/  IADD3 R24, P6, R34, R21, RZ ;  /* 0x0000001522187210 */ /* 0x008fe20007fde0ff */
[----:B-----5:R-:W-:Y:S01]  /*3760*/  FMUL R4, R72, R15 ;  /* 0x0000000f48047220 */ /* 0x020fe20000400000 */
[----:B------:R-:W-:Y:S01]  /*3770*/  ISETP.GT.AND P4, PT, R70, RZ, P0 ;  /* 0x000000ff4600720c */ /* 0x000fe20000784270 */
[----:B------:R-:W-:Y:S01]  /*3780*/  BSSY B1, `(.L_x_82) ;  /* 0x0000009000017945 */ /* 0x000fe20003800000 */
[----:B----4-:R-:W-:Y:S01]  /*3790*/  IADD3 R26, P5, R36, R22, RZ ;  /* 0x00000016241a7210 */ /* 0x010fe20007fbe0ff */
[----:B------:R-:W-:Y:S02]  /*37a0*/  IMAD.X R25, R35, 0x1, R5, P6 ;  /* 0x0000000123197824 */ /* 0x000fe400030e0605 */
[----:B------:R-:W-:-:S05]  /*37b0*/  FFMA R51, R51, R14, R4 ;  /* 0x0000000e33337223 */ /* 0x000fca0000000004 */
[----:B------:R3:W-:Y:S03]  /*37c0*/  @P1 STG.E desc[UR16][R24.64], R51 ;  /* 0x0000003318001986 */ /* 0x0007e6000c101910 */
[----:B------:R-:W-:Y:S05]  /*37d0*/  @!P4 BRA `(.L_x_83) ;  /* 0x00000000000cc947 */ /* 0x000fea0003800000 */
[----:B---3--:R-:W-:-:S04]  /*37e0*/  IADD3 R24, P1, R30, UR10, RZ ;  /* 0x0000000a1e187c10 */ /* 0x008fc8000ff3e0ff */
[----:B------:R-:W-:-:S05]  /*37f0*/  IADD3.X R25, R31, UR11, RZ, P1, !PT ;  /* 0x0000000b1f197c10 */ /* 0x000fca0008ffe4ff */
[----:B------:R4:W5:Y:S04]  /*3800*/  LDG.E.LTC128B R72, desc[UR16][R24.64] ;  /* 0x0000001018487981 */ /* 0x000968000c1e1920 */
.L_x_83:
[----:B------:R-:W-:Y:S05]  /*3810*/  BSYNC B1 ;  /* 0x0000000000017941 */ /* 0x000fea0003800000 */
.L_x_82:
[----:B0----5:R-:W-:Y:S01]  /*3820*/  FMUL R23, R72, R15 ;  /* 0x0000000f48177220 */ /* 0x021fe20000400000 */
[----:B------:R-:W-:Y:S01]  /*3830*/  IMAD.X R27, R37, 0x1, R6, P5 ;  /* 0x00000001251b7824 */ /* 0x000fe200028e0606 */
[----:B------:R-:W-:Y:S01]  /*3840*/  ISETP.GT.AND P1, PT, R70, RZ, P2 ;  /* 0x000000ff4600720c */ /* 0x000fe20001724270 */
[----:B------:R-:W-:Y:S01]  /*3850*/  BSSY B1, `(.L_x_84) ;  /* 0x0000008000017945 */ /* 0x000fe20003800000 */
[----:B---34-:R-:W-:Y:S01]  /*3860*/  FFMA R25, R52, R14, R23 ;  /* 0x0000000e34197223 */ /* 0x018fe20000000017 */
[----:B------:R-:W-:Y:S02]  /*3870*/  IADD3 R24, P5, R28, R22, RZ ;  /* 0x000000161c187210 */ /* 0x000fe40007fbe0ff */
[----:B------:R-:W-:Y:S02]  /*3880*/  IADD3 R22, P6, R40, UR10, RZ ;  /* 0x0000000a28167c10 */ /* 0x000fe4000ffde0ff */
[----:B------:R0:W-:Y:S02]  /*3890*/  @P4 STG.E desc[UR16][R26.64], R25 ;  /* 0x000000191a004986 */ /* 0x0001e4000c101910 */
[----:B------:R-:W-:-:S04]  /*38a0*/  IADD3.X R23, R41, UR11, RZ, P6, !PT ;  /* 0x0000000b29177c10 */ /* 0x000fc8000b7fe4ff */
[----:B------:R-:W-:Y:S05]  /*38b0*/  @!P1 BRA `(.L_x_85) ;  /* 0x0000000000049947 */ /* 0x000fea0003800000 */
[----:B------:R3:W5:Y:S02]  /*38c0*/  LDG.E.LTC128B R72, desc[UR16][R22.64] ;  /* 0x0000001016487981 */ /* 0x000764000c1e1920 */
.L_x_85:
[----:B------:R-:W-:Y:S05]  /*38d0*/  BSYNC B1 ;  /* 0x0000000000017941 */ /* 0x000fea0003800000 */
.L_x_84:
[----:B-----5:R-:W-:Y:S01]  /*38e0*/  FMUL R4, R72, R15 ;  /* 0x0000000f48047220 */ /* 0x020fe20000400000 */
[----:B0-----:R-:W-:Y:S01]  /*38f0*/  IMAD.X R25, R29, 0x1, R6, P5 ;  /* 0x000000011d197824 */ /* 0x001fe200028e0606 */
[----:B------:R-:W-:Y:S01]  /*3900*/  ISETP.GT.AND P0, PT, R70, 0x8, P0 ;  /* 0x000000084600780c */ /* 0x000fe20000704270 */
        /* <DEDUP_REMOVED lines=8> */
.L_x_87:
[----:B------:R-:W-:Y:S05]  /*3990*/  BSYNC B1 ;  /* 0x0000000000017941 */ /* 0x000fea0003800000 */
.L_x_86:
[----:B------:R-:W-:Y:S01]  /*39a0*/  ISETP.GT.AND P2, PT, R70, 0x8, P2 ;  /* 0x000000084600780c */ /* 0x000fe20001744270 */
[----:B---3-5:R-:W-:Y:S01]  /*39b0*/  FMUL R23, R72, R15 ;  /* 0x0000000f48177220 */ /* 0x028fe20000400000 */
[----:B------:R-:W-:Y:S01]  /*39c0*/  IMAD.X R27, R37, 0x1, R5, P5 ;  /* 0x00000001251b7824 */ /* 0x000fe200028e0605 */
[----:B------:R-:W-:Y:S02]  /*39d0*/  BSSY B1, `(.L_x_88) ;  /* 0x0000007000017945 */ /* 0x000fe40003800000 */
[----:B0-----:R-:W-:-:S05]  /*39e0*/  FFMA R25, R54, R14, R23 ;  /* 0x0000000e36197223 */ /* 0x001fca0000000017 */
[----:B------:R0:W-:Y:S01]  /*39f0*/  @P0 STG.E desc[UR16][R26.64], R25 ;  /* 0x000000191a000986 */ /* 0x0001e2000c101910 */
[----:B------:R-:W-:-:S04]  /*3a00*/  IADD3 R22, P0, R40, UR8, RZ ;  /* 0x0000000828167c10 */ /* 0x000fc8000ff1e0ff */
[----:B------:R-:W-:Y:S01]  /*3a10*/  IADD3.X R23, R41, UR9, RZ, P0, !PT ;  /* 0x0000000929177c10 */ /* 0x000fe200087fe4ff */
[----:B------:R-:W-:Y:S08]  /*3a20*/  @!P2 BRA `(.L_x_89) ;  /* 0x000000000004a947 */ /* 0x000ff00003800000 */
[----:B------:R3:W5:Y:S02]  /*3a30*/  LDG.E.LTC128B R72, desc[UR16][R22.64] ;  /* 0x0000001016487981 */ /* 0x000764000c1e1920 */
.L_x_89:
[----:B------:R-:W-:Y:S05]  /*3a40*/  BSYNC B1 ;  /* 0x0000000000017941 */ /* 0x000fea0003800000 */
.L_x_88:
[----:B------:R-:W-:Y:S05]  /*3a50*/  @!P2 BRA `(.L_x_90) ;  /* 0x0000000800d4a947 */ /* 0x000fea0003800000 */
[----:B------:R-:W-:Y:S01]  /*3a60*/  IADD3 R4, P0, R28, R21, RZ ;  /* 0x000000151c047210 */ /* 0x000fe20007f1e0ff */
[----:B-----5:R-:W-:-:S04]  /*3a70*/  FMUL R72, R72, R15 ;  /* 0x0000000f48487220 */ /* 0x020fc80000400000 */
[----:B------:R-:W-:Y:S02]  /*3a80*/  IMAD.X R5, R29, 0x1, R5, P0 ;  /* 0x000000011d057824 */ /* 0x000fe400000e0605 */
[----:B------:R-:W-:-:S05]  /*3a90*/  FFMA R55, R55, R14, R72 ;  /* 0x0000000e37377223 */ /* 0x000fca0000000048 */
[----:B------:R4:W-:Y:S01]  /*3aa0*/  STG.E desc[UR16][R4.64], R55 ;  /* 0x0000003704007986 */ /* 0x0009e2000c101910 */
[----:B------:R-:W-:Y:S05]  /*3ab0*/  BRA `(.L_x_90) ;  /* 0x0000000800bc7947 */ /* 0x000fea0003800000 */
.L_x_31:
[----:B------:R-:W-:Y:S01]  /*3ac0*/  ULDC.64 UR8, c[0x0][0x6c0] ;  /* 0x0001b00000087ab9 */ /* 0x000fe20000000a00 */
[----:B------:R-:W-:Y:S01]  /*3ad0*/  ISETP.GT.AND P2, PT, R4, 0x1, PT ;  /* 0x000000010400780c */ /* 0x000fe20003f44270 */
[-C--:B--2---:R-:W-:Y:S01]  /*3ae0*/  FMUL R5, R24, R14.reuse ;  /* 0x0000000e18057220 */ /* 0x084fe20000400000 */
[----:B------:R-:W-:Y:S01]  /*3af0*/  LEA R22, P0, R72, UR8, 0x2 ;  /* 0x0000000848167c11 */ /* 0x000fe2000f8010ff */
[-C--:B------:R-:W-:Y:S01]  /*3b00*/  FMUL R21, R25, R14.reuse ;  /* 0x0000000e19157220 */ /* 0x080fe20000400000 */
[----:B------:R-:W-:Y:S01]  /*3b10*/  ISETP.GT.AND P4, PT, R70, RZ, P2 ;  /* 0x000000ff4600720c */ /* 0x000fe20001784270 */
[----:B------:R-:W-:Y:S01]  /*3b20*/  IMAD.SHL.U32 R63, R74, 0x20, RZ ;  /* 0x000000204a3f7824 */ /* 0x000fe200078e00ff */
[----:B------:R-:W-:Y:S01]  /*3b30*/  LEA.HI.X R23, R72, UR9, R61, 0x2, P0 ;  /* 0x0000000948177c11 */ /* 0x000fe200080f143d */
[-C--:B------:R-:W-:Y:S01]  /*3b40*/  FMUL R57, R26, R14.reuse ;  /* 0x0000000e1a397220 */ /* 0x080fe20000400000 */
[----:B------:R-:W-:Y:S01]  /*3b50*/  ISETP.GT.AND P1, PT, R70, 0x8, P1 ;  /* 0x000000084600780c */ /* 0x000fe20000f24270 */
[----:B------:R-:W-:Y:S01]  /*3b60*/  FMUL R59, R28, R14 ;  /* 0x0000000e1c3b7220 */ /* 0x000fe20000400000 */
[----:B------:R-:W-:Y:S01]  /*3b70*/  ISETP.GT.AND P0, PT, R4, 0x8, PT ;  /* 0x000000080400780c */ /* 0x000fe20003f04270 */
[----:B------:R0:W-:Y:S01]  /*3b80*/  @P5 STG.E desc[UR16][R22.64], R5 ;  /* 0x0000000516005986 */ /* 0x0001e2000c101910 */
[----:B------:R-:W-:Y:S01]  /*3b90*/  LEA R24, P5, R74, R22, 0x2 ;  /* 0x000000164a187211 */ /* 0x000fe200078a10ff */
[-C--:B------:R-:W-:Y:S01]  /*3ba0*/  FMUL R35, R35, R14.reuse ;  /* 0x0000000e23237220 */ /* 0x080fe20000400000 */
[----:B------:R-:W-:Y:S01]  /*3bb0*/  ISETP.GT.AND P2, PT, R70, 0x8, P2 ;  /* 0x000000084600780c */ /* 0x000fe20001744270 */
[-C--:B------:R-:W-:Y:S01]  /*3bc0*/  FMUL R37, R37, R14.reuse ;  /* 0x0000000e25257220 */ /* 0x080fe20000400000 */
[C-C-:B------:R-:W-:Y:S01]  /*3bd0*/  LEA.HI.X R25, R74.reuse, R23, R75.reuse, 0x2, P5 ;  /* 0x000000174a197211 */ /* 0x140fe200028f144b */
[-C--:B------:R-:W-:Y:S01]  /*3be0*/  FMUL R39, R39, R14.reuse ;  /* 0x0000000e27277220 */ /* 0x080fe20000400000 */
[----:B------:R-:W-:Y:S01]  /*3bf0*/  SHF.L.U64.HI R61, R74, 0x5, R75 ;  /* 0x000000054a3d7819 */ /* 0x000fe2000001024b */
[----:B------:R-:W-:Y:S01]  /*3c00*/  FMUL R41, R41, R14 ;  /* 0x0000000e29297220 */ /* 0x000fe20000400000 */
[----:B------:R-:W-:Y:S01]  /*3c10*/  ISETP.GT.AND P5, PT, R70, RZ, P0 ;  /* 0x000000ff4600720c */ /* 0x000fe200007a4270 */
[----:B------:R1:W-:Y:S01]  /*3c20*/  @P4 STG.E desc[UR16][R24.64], R21 ;  /* 0x0000001518004986 */ /* 0x0003e2000c101910 */
[----:B------:R-:W-:Y:S01]  /*3c30*/  IADD3 R26, P4, R63, R22, RZ ;  /* 0x000000163f1a7210 */ /* 0x000fe20007f9e0ff */
[----:B0-----:R-:W-:Y:S01]  /*3c40*/  FMUL R5, R27, R14 ;  /* 0x0000000e1b057220 */ /* 0x001fe20000400000 */
[----:B------:R-:W-:Y:S01]  /*3c50*/  IADD3 R28, P6, R63, R24, RZ ;  /* 0x000000183f1c7210 */ /* 0x000fe20007fde0ff */
[----:B------:R0:W-:Y:S01]  /*3c60*/  @P1 STG.E desc[UR16][R22.64+0x20], R57 ;  /* 0x0000203916001986 */ /* 0x0001e2000c101910 */
[----:B------:R-:W-:Y:S01]  /*3c70*/  ISETP.GT.AND P1, PT, R4, 0x9, PT ;  /* 0x000000090400780c */ /* 0x000fe20003f24270 */
[----:B------:R-:W-:Y:S01]  /*3c80*/  IMAD.X R27, R61, 0x1, R23, P4 ;  /* 0x000000013d1b7824 */ /* 0x000fe200020e0617 */
[C---:B------:R-:W-:Y:S01]  /*3c90*/  ISETP.GT.AND P0, PT, R70.reuse, 0x8, P0 ;  /* 0x000000084600780c */ /* 0x040fe20000704270 */
[----:B------:R2:W-:Y:S01]  /*3ca0*/  @P2 STG.E desc[UR16][R24.64+0x20], R5 ;  /* 0x0000200518002986 */ /* 0x0005e2000c101910 */
[C---:B------:R-:W-:Y:S01]  /*3cb0*/  ISETP.GT.AND P4, PT, R70.reuse, RZ, P1 ;  /* 0x000000ff4600720c */ /* 0x040fe20000f84270 */
[-C--:B------:R-:W-:Y:S01]  /*3cc0*/  FMUL R43, R43, R14.reuse ;  /* 0x0000000e2b2b7220 */ /* 0x080fe20000400000 */
[----:B------:R-:W-:Y:S01]  /*3cd0*/  IADD3 R65, P2, R63, 0x20, RZ ;  /* 0x000000203f417810 */ /* 0x000fe20007f5e0ff */
[----:B------:R3:W-:Y:S01]  /*3ce0*/  @P5 STG.E desc[UR16][R26.64], R59 ;  /* 0x0000003b1a005986 */ /* 0x0007e2000c101910 */
[----:B-1----:R-:W-:Y:S01]  /*3cf0*/  FMUL R21, R29, R14 ;  /* 0x0000000e1d157220 */ /* 0x002fe20000400000 */
[----:B------:R-:W-:Y:S01]  /*3d00*/  IMAD.X R29, R61, 0x1, R25, P6 ;  /* 0x000000013d1d7824 */ /* 0x000fe200030e0619 */
[----:B------:R-:W-:Y:S01]  /*3d10*/  ISETP.GT.AND P1, PT, R70, 0x8, P1 ;  /* 0x000000084600780c */ /* 0x000fe20000f24270 */
[----:B------:R-:W-:Y:S01]  /*3d20*/  IMAD.X R67, RZ, RZ, R61, P2 ;  /* 0x000000ffff437224 */ /* 0x000fe200010e063d */
[----:B0-----:R-:W-:Y:S01]  /*3d30*/  IADD3 R22, P5, R65, R22, RZ ;  /* 0x0000001641167210 */ /* 0x001fe20007fbe0ff */
[-C--:B------:R-:W-:Y:S01]  /*3d40*/  FMUL R57, R30, R14.reuse ;  /* 0x0000000e1e397220 */ /* 0x080fe20000400000 */
[----:B------:R-:W-:Y:S01]  /*3d50*/  ISETP.GT.AND P2, PT, R4, 0x10, PT ;  /* 0x000000100400780c */ /* 0x000fe20003f44270 */
[----:B--2---:R-:W-:Y:S01]  /*3d60*/  FMUL R5, R31, R14 ;  /* 0x0000000e1f057220 */ /* 0x004fe20000400000 */
[----:B------:R-:W-:Y:S01]  /*3d70*/  IADD3 R30, P6, R63, R26, RZ ;  /* 0x0000001a3f1e7210 */ /* 0x000fe20007fde0ff */
[----:B------:R-:W-:Y:S01]  /*3d80*/  IMAD.X R23, R67, 0x1, R23, P5 ;  /* 0x0000000143177824 */ /* 0x000fe200028e0617 */
[----:B------:R0:W-:Y:S01]  /*3d90*/  @P4 STG.E desc[UR16][R28.64], R21 ;  /* 0x000000151c004986 */ /* 0x0001e2000c101910 */
[----:B------:R-:W-:Y:S01]  /*3da0*/  IADD3 R24, P4, R65, R24, RZ ;  /* 0x0000001841187210 */ /* 0x000fe20007f9e0ff */
[----:B---3--:R-:W-:Y:S01]  /*3db0*/  FMUL R59, R32, R14 ;  /* 0x0000000e203b7220 */ /* 0x008fe20000400000 */
[----:B------:R-:W-:Y:S01]  /*3dc0*/  ISETP.GT.AND P5, PT, R70, RZ, P2 ;  /* 0x000000ff4600720c */ /* 0x000fe200017a4270 */
[----:B------:R1:W-:Y:S01]  /*3dd0*/  @P0 STG.E desc[UR16][R22.64], R57 ;  /* 0x0000003916000986 */ /* 0x0003e2000c101910 */
[----:B------:R-:W-:Y:S01]  /*3de0*/  ISETP.GT.AND P0, PT, R4, 0x11, PT ;  /* 0x000000110400780c */ /* 0x000fe20003f04270 */
[----:B------:R-:W-:-:S02]  /*3df0*/  IMAD.X R25, R67, 0x1, R25, P4 ;  /* 0x0000000143197824 */ /* 0x000fc400020e0619 */
[-C--:B------:R-:W-:Y:S01]  /*3e00*/  FMUL R45, R45, R14.reuse ;  /* 0x0000000e2d2d7220 */ /* 0x080fe20000400000 */
[----:B------:R-:W-:Y:S01]  /*3e10*/  IMAD.X R31, R61, 0x1, R27, P6 ;  /* 0x000000013d1f7824 */ /* 0x000fe200030e061b */
[C---:B------:R-:W-:Y:S01]  /*3e20*/  ISETP.GT.AND P4, PT, R70.reuse, RZ, P0 ;  /* 0x000000ff4600720c */ /* 0x040fe20000784270 */
[-C--:B------:R-:W-:Y:S01]  /*3e30*/  FMUL R47, R47, R14.reuse ;  /* 0x0000000e2f2f7220 */ /* 0x080fe20000400000 */
[----:B------:R2:W-:Y:S01]  /*3e40*/  @P1 STG.E desc[UR16][R24.64], R5 ;  /* 0x0000000518001986 */ /* 0x0005e2000c101910 */
[----:B------:R-:W-:Y:S01]  /*3e50*/  ISETP.GT.AND P1, PT, R70, 0x8, P2 ;  /* 0x000000084600780c */ /* 0x000fe20001724270 */
[----:B0-----:R-:W-:Y:S01]  /*3e60*/  FMUL R21, R33, R14 ;  /* 0x0000000e21157220 */ /* 0x001fe20000400000 */
[----:B------:R-:W-:Y:S01]  /*3e70*/  IADD3 R32, P2, R63, R28, RZ ;  /* 0x0000001c3f207210 */ /* 0x000fe20007f5e0ff */
[----:B------:R-:W-:Y:S01]  /*3e80*/  FMUL R49, R49, R14 ;  /* 0x0000000e31317220 */ /* 0x000fe20000400000 */
[----:B------:R-:W-:Y:S01]  /*3e90*/  @P5 STG.E desc[UR16][R30.64], R59 ;  /* 0x0000003b1e005986 */ /* 0x000fe2000c101910 */
[----:B-1----:R-:W-:Y:S01]  /*3ea0*/  IADD3 R22, P5, R65, R26, RZ ;  /* 0x0000001a41167210 */ /* 0x002fe20007fbe0ff */
[-C--:B------:R-:W-:Y:S01]  /*3eb0*/  FMUL R57, R34, R14.reuse ;  /* 0x0000000e22397220 */ /* 0x080fe20000400000 */
[----:B------:R-:W-:Y:S01]  /*3ec0*/  IMAD.X R33, R61, 0x1, R29, P2 ;  /* 0x000000013d217824 */ /* 0x000fe200010e061d */
[----:B------:R-:W-:Y:S01]  /*3ed0*/  ISETP.GT.AND P2, PT, R4, 0x18, PT ;  /* 0x000000180400780c */ /* 0x000fe20003f44270 */
[-C--:B------:R-:W-:Y:S01]  /*3ee0*/  FMUL R51, R51, R14.reuse ;  /* 0x0000000e33337220 */ /* 0x080fe20000400000 */
[C---:B------:R-:W-:Y:S01]  /*3ef0*/  ISETP.GT.AND P0, PT, R70.reuse, 0x8, P0 ;  /* 0x000000084600780c */ /* 0x040fe20000704270 */
[----:B------:R-:W-:Y:S01]  /*3f00*/  IMAD.X R23, R67, 0x1, R27, P5 ;  /* 0x0000000143177824 */ /* 0x000fe200028e061b */
[----:B------:R0:W-:Y:S01]  /*3f10*/  @P4 STG.E desc[UR16][R32.64], R21 ;  /* 0x0000001520004986 */ /* 0x0001e2000c101910 */
[----:B------:R-:W-:Y:S01]  /*3f20*/  ISETP.GT.AND P5, PT, R70, RZ, P2 ;  /* 0x000000ff4600720c */ /* 0x000fe200017a4270 */
[----:B--2---:R-:W-:Y:S01]  /*3f30*/  FMUL R5, R36, R14 ;  /* 0x0000000e24057220 */ /* 0x004fe20000400000 */
[----:B------:R-:W-:Y:S01]  /*3f40*/  IADD3 R24, P4, R65, R28, RZ ;  /* 0x0000001c41187210 */ /* 0x000fe20007f9e0ff */
[----:B------:R1:W-:Y:S01]  /*3f50*/  @P1 STG.E desc[UR16][R22.64], R57 ;  /* 0x0000003916001986 */ /* 0x0003e2000c101910 */
[----:B------:R-:W-:Y:S01]  /*3f60*/  IADD3 R26, P6, R63, R30, RZ ;  /* 0x0000001e3f1a7210 */ /* 0x000fe20007fde0ff */
[-C--:B------:R-:W-:Y:S01]  /*3f70*/  FMUL R53, R53, R14.reuse ;  /* 0x0000000e35357220 */ /* 0x080fe20000400000 */
[----:B------:R-:W-:Y:S01]  /*3f80*/  ISETP.GT.AND P1, PT, R4, 0x19, PT ;  /* 0x000000190400780c */ /* 0x000fe20003f24270 */
[----:B------:R-:W-:Y:S01]  /*3f90*/  IMAD.X R25, R67, 0x1, R29, P4 ;  /* 0x0000000143197824 */ /* 0x000fe200020e061d */
[C---:B------:R-:W-:Y:S01]  /*3fa0*/  ISETP.GT.AND P2, PT, R70.reuse, 0x8, P2 ;  /* 0x000000084600780c */ /* 0x040fe20001744270 */
[----:B------:R-:W-:Y:S01]  /*3fb0*/  IMAD.X R27, R61, 0x1, R31, P6 ;  /* 0x000000013d1b7824 */ /* 0x000fe200030e061f */
[----:B------:R-:W-:Y:S01]  /*3fc0*/  ISETP.GT.AND P4, PT, R70, RZ, P1 ;  /* 0x000000ff4600720c */ /* 0x000fe20000f84270 */
[----:B0-----:R-:W-:Y:S01]  /*3fd0*/  FMUL R21, R38, R14 ;  /* 0x0000000e26157220 */ /* 0x001fe20000400000 */
[----:B------:R0:W-:Y:S01]  /*3fe0*/  @P0 STG.E desc[UR16][R24.64], R35 ;  /* 0x0000002318000986 */ /* 0x0001e2000c101910 */
[----:B------:R-:W-:Y:S01]  /*3ff0*/  IADD3 R28, P0, R63, R32, RZ ;  /* 0x000000203f1c7210 */ /* 0x000fe20007f1e0ff */
[----:B------:R-:W-:Y:S01]  /*4000*/  FMUL R55, R55, R14 ;  /* 0x0000000e37377220 */ /* 0x000fe20000400000 */
[----:B------:R-:W-:Y:S01]  /*4010*/  ISETP.GT.AND P1, PT, R70, 0x8, P1 ;  /* 0x000000084600780c */ /* 0x000fe20000f24270 */
[----:B------:R2:W-:Y:S01]  /*4020*/  @P5 STG.E desc[UR16][R26.64], R5 ;  /* 0x000000051a005986 */ /* 0x0005e2000c101910 */
[----:B-1----:R-:W-:Y:S01]  /*4030*/  IADD3 R22, P5, R65, R30, RZ ;  /* 0x0000001e41167210 */ /* 0x002fe20007fbe0ff */
[----:B------:R-:W-:Y:S01]  /*4040*/  IMAD.X R29, R61, 0x1, R33, P0 ;  /* 0x000000013d1d7824 */ /* 0x000fe200000e0621 */
[----:B------:R-:W-:-:S02]  /*4050*/  ISETP.GT.AND P0, PT, R4, 0x20, PT ;  /* 0x000000200400780c */ /* 0x000fc40003f04270 */
[----:B------:R-:W-:Y:S01]  /*4060*/  IADD3 R30, P6, R63, R26, RZ ;  /* 0x0000001a3f1e7210 */ /* 0x000fe20007fde0ff */
[----:B------:R-:W-:Y:S01]  /*4070*/  IMAD.X R23, R67, 0x1, R31, P5 ;  /* 0x0000000143177824 */ /* 0x000fe200028e061f */
[----:B------:R-:W-:Y:S01]  /*4080*/  @P4 STG.E desc[UR16][R28.64], R37 ;  /* 0x000000251c004986 */ /* 0x000fe2000c101910 */
[----:B0-----:R-:W-:Y:S01]  /*4090*/  IADD3 R24, P5, R65, R32, RZ ;  /* 0x0000002041187210 */ /* 0x001fe20007fbe0ff */
[-C--:B------:R-:W-:Y:S01]  /*40a0*/  FMUL R35, R48, R14.reuse ;  /* 0x0000000e30237220 */ /* 0x080fe20000400000 */
[----:B------:R-:W-:Y:S01]  /*40b0*/  ISETP.GT.AND P4, PT, R70, RZ, P0 ;  /* 0x000000ff4600720c */ /* 0x000fe20000784270 */
[----:B------:R0:W-:Y:S01]  /*40c0*/  @P2 STG.E desc[UR16][R22.64], R21 ;  /* 0x0000001516002986 */ /* 0x0001e2000c101910 */
[----:B------:R-:W-:Y:S01]  /*40d0*/  ISETP.GT.AND P2, PT, R4, 0x21, PT ;  /* 0x000000210400780c */ /* 0x000fe20003f44270 */
[----:B------:R-:W-:Y:S02]  /*40e0*/  IMAD.X R25, R67, 0x1, R33, P5 ;  /* 0x0000000143197824 */ /* 0x000fe400028e0621 */
[----:B--2---:R-:W-:Y:S01]  /*40f0*/  FMUL R5, R40, R14 ;  /* 0x0000000e28057220 */ /* 0x004fe20000400000 */
[----:B------:R-:W-:Y:S01]  /*4100*/  IMAD.X R31, R61, 0x1, R27, P6 ;  /* 0x000000013d1f7824 */ /* 0x000fe200030e061b */
[----:B------:R-:W-:Y:S01]  /*4110*/  ISETP.GT.AND P5, PT, R70, RZ, P2 ;  /* 0x000000ff4600720c */ /* 0x000fe200017a4270 */
[----:B------:R1:W-:Y:S01]  /*4120*/  @P1 STG.E desc[UR16][R24.64], R39 ;  /* 0x0000002718001986 */ /* 0x0003e2000c101910 */
[----:B------:R-:W-:-:S02]  /*4130*/  IADD3 R32, P1, R63, R28, RZ ;  /* 0x0000001c3f207210 */ /* 0x000fc40007f3e0ff */
[C---:B------:R-:W-:Y:S02]  /*4140*/  ISETP.GT.AND P0, PT, R70.reuse, 0x8, P0 ;  /* 0x000000084600780c */ /* 0x040fe40000704270 */
[----:B------:R2:W-:Y:S01]  /*4150*/  @P4 STG.E desc[UR16][R30.64], R5 ;  /* 0x000000051e004986 */ /* 0x0005e2000c101910 */
[----:B0-----:R-:W-:Y:S01]  /*4160*/  IADD3 R22, P4, R65, R26, RZ ;  /* 0x0000001a41167210 */ /* 0x001fe20007f9e0ff */
[----:B------:R-:W-:Y:S01]  /*4170*/  IMAD.X R33, R61, 0x1, R29, P1 ;  /* 0x000000013d217824 */ /* 0x000fe200008e061d */
[----:B------:R-:W-:Y:S01]  /*4180*/  ISETP.GT.AND P2, PT, R70, 0x8, P2 ;  /* 0x000000084600780c */ /* 0x000fe20001744270 */
[----:B------:R-:W-:Y:S01]  /*4190*/  FMUL R21, R42, R14 ;  /* 0x0000000e2a157220 */ /* 0x000fe20000400000 */
[----:B------:R-:W-:Y:S01]  /*41a0*/  ISETP.GT.AND P1, PT, R4, 0x28, PT ;  /* 0x000000280400780c */ /* 0x000fe20003f24270 */
[----:B------:R-:W-:Y:S01]  /*41b0*/  IMAD.X R23, R67, 0x1, R27, P4 ;  /* 0x0000000143177824 */ /* 0x000fe200020e061b */
[----:B------:R-:W-:Y:S01]  /*41c0*/  @P5 STG.E desc[UR16][R32.64], R41 ;  /* 0x0000002920005986 */ /* 0x000fe2000c101910 */
[----:B-1----:R-:W-:-:S02]  /*41d0*/  IADD3 R24, P5, R65, R28, RZ ;  /* 0x0000001c41187210 */ /* 0x002fc40007fbe0ff */
[----:B------:R-:W-:Y:S01]  /*41e0*/  ISETP.GT.AND P4, PT, R70, RZ, P1 ;  /* 0x000000ff4600720c */ /* 0x000fe20000f84270 */
[----:B------:R0:W-:Y:S01]  /*41f0*/  @P0 STG.E desc[UR16][R22.64], R21 ;  /* 0x0000001516000986 */ /* 0x0001e2000c101910 */
[----:B------:R-:W-:Y:S01]  /*4200*/  ISETP.GT.AND P0, PT, R4, 0x29, PT ;  /* 0x000000290400780c */ /* 0x000fe20003f04270 */
[----:B------:R-:W-:Y:S01]  /*4210*/  IMAD.X R25, R67, 0x1, R29, P5 ;  /* 0x0000000143197824 */ /* 0x000fe200028e061d */
[----:B------:R-:W-:Y:S01]  /*4220*/  IADD3 R26, P6, R63, R30, RZ ;  /* 0x0000001e3f1a7210 */ /* 0x000fe20007fde0ff */
[----:B--2---:R-:W-:Y:S01]  /*4230*/  FMUL R5, R44, R14 ;  /* 0x0000000e2c057220 */ /* 0x004fe20000400000 */
[----:B------:R-:W-:Y:S02]  /*4240*/  ISETP.GT.AND P5, PT, R70, RZ, P0 ;  /* 0x000000ff4600720c */ /* 0x000fe400007a4270 */
[----:B------:R1:W-:Y:S01]  /*4250*/  @P2 STG.E desc[UR16][R24.64], R43 ;  /* 0x0000002b18002986 */ /* 0x0003e2000c101910 */
[----:B------:R-:W-:Y:S01]  /*4260*/  IMAD.X R27, R61, 0x1, R31, P6 ;  /* 0x000000013d1b7824 */ /* 0x000fe200030e061f */
[----:B------:R-:W-:-:S02]  /*4270*/  IADD3 R28, P2, R63, R32, RZ ;  /* 0x000000203f1c7210 */ /* 0x000fc40007f5e0ff */
[----:B------:R-:W-:Y:S01]  /*4280*/  ISETP.GT.AND P1, PT, R70, 0x8, P1 ;  /* 0x000000084600780c */ /* 0x000fe20000f24270 */
[----:B0-----:R-:W-:Y:S01]  /*4290*/  FMUL R21, R46, R14 ;  /* 0x0000000e2e157220 */ /* 0x001fe20000400000 */
[----:B------:R-:W-:Y:S01]  /*42a0*/  @P4 STG.E desc[UR16][R26.64], R5 ;  /* 0x000000051a004986 */ /* 0x000fe2000c101910 */
[----:B------:R-:W-:Y:S01]  /*42b0*/  IADD3 R22, P4, R65, R30, RZ ;  /* 0x0000001e41167210 */ /* 0x000fe20007f9e0ff */
[----:B------:R-:W-:Y:S01]  /*42c0*/  IMAD.X R29, R61, 0x1, R33, P2 ;  /* 0x000000013d1d7824 */ /* 0x000fe200010e0621 */
[----:B------:R-:W-:Y:S02]  /*42d0*/  ISETP.GT.AND P0, PT, R70, 0x8, P0 ;  /* 0x000000084600780c */ /* 0x000fe40000704270 */
[----:B------:R-:W-:Y:S01]  /*42e0*/  ISETP.GT.AND P2, PT, R4, 0x30, PT ;  /* 0x000000300400780c */ /* 0x000fe20003f44270 */
[----:B------:R-:W-:Y:S01]  /*42f0*/  IMAD.X R23, R67, 0x1, R31, P4 ;  /* 0x0000000143177824 */ /* 0x000fe200020e061f */
[----:B------:R-:W-:Y:S01]  /*4300*/  @P5 STG.E desc[UR16][R28.64], R45 ;  /* 0x0000002d1c005986 */ /* 0x000fe2000c101910 */
[----:B-1----:R-:W-:-:S02]  /*4310*/  IADD3 R24, P5, R65, R32, RZ ;  /* 0x0000002041187210 */ /* 0x002fc40007fbe0ff */
[----:B------:R-:W-:Y:S01]  /*4320*/  ISETP.GT.AND P4, PT, R70, RZ, P2 ;  /* 0x000000ff4600720c */ /* 0x000fe20001784270 */
[----:B------:R0:W-:Y:S01]  /*4330*/  @P1 STG.E desc[UR16][R22.64], R21 ;  /* 0x0000001516001986 */ /* 0x0001e2000c101910 */
[----:B------:R-:W-:Y:S01]  /*4340*/  IADD3 R30, P6, R63, R26, RZ ;  /* 0x0000001a3f1e7210 */ /* 0x000fe20007fde0ff */
[----:B------:R-:W-:Y:S01]  /*4350*/  IMAD.X R25, R67, 0x1, R33, P5 ;  /* 0x0000000143197824 */ /* 0x000fe200028e0621 */
[----:B------:R-:W-:-:S03]  /*4360*/  ISETP.GT.AND P1, PT, R4, 0x31, PT ;  /* 0x000000310400780c */ /* 0x000fc60003f24270 */
[----:B------:R-:W-:Y:S01]  /*4370*/  IMAD.X R31, R61, 0x1, R27, P6 ;  /* 0x000000013d1f7824 */ /* 0x000fe200030e061b */
[C---:B------:R-:W-:Y:S01]  /*4380*/  ISETP.GT.AND P5, PT, R70.reuse, RZ, P1 ;  /* 0x000000ff4600720c */ /* 0x040fe20000fa4270 */
[----:B------:R1:W-:Y:S01]  /*4390*/  @P0 STG.E desc[UR16][R24.64], R47 ;  /* 0x0000002f18000986 */ /* 0x0003e2000c101910 */
[----:B------:R-:W-:Y:S02]  /*43a0*/  ISETP.GT.AND P6, PT, R70, 0x8, P2 ;  /* 0x000000084600780c */ /* 0x000fe400017c4270 */
[----:B------:R-:W-:Y:S01]  /*43b0*/  IADD3 R32, P0, R63, R28, RZ ;  /* 0x0000001c3f207210 */ /* 0x000fe20007f1e0ff */
[----:B------:R2:W-:Y:S01]  /*43c0*/  @P4 STG.E desc[UR16][R30.64], R35 ;  /* 0x000000231e004986 */ /* 0x0005e2000c101910 */
[----:B0-----:R-:W-:Y:S01]  /*43d0*/  IADD3 R22, P2, R65, R26, RZ ;  /* 0x0000001a41167210 */ /* 0x001fe20007f5e0ff */
[----:B------:R-:W-:Y:S01]  /*43e0*/  FMUL R21, R50, R14 ;  /* 0x0000000e32157220 */ /* 0x000fe20000400000 */
[----:B------:R-:W-:Y:S01]  /*43f0*/  ISETP.GT.AND P1, PT, R70, 0x8, P1 ;  /* 0x000000084600780c */ /* 0x000fe20000f24270 */
[----:B------:R-:W-:Y:S01]  /*4400*/  IMAD.X R33, R61, 0x1, R29, P0 ;  /* 0x000000013d217824 */ /* 0x000fe200000e061d */
[C---:B------:R-:W-:Y:S01]  /*4410*/  ISETP.GT.AND P0, PT, R4.reuse, 0x38, PT ;  /* 0x000000380400780c */ /* 0x040fe20003f04270 */
[----:B------:R-:W-:Y:S01]  /*4420*/  IMAD.X R23, R67, 0x1, R27, P2 ;  /* 0x0000000143177824 */ /* 0x000fe200010e061b */
[----:B------:R-:W-:-:S02]  /*4430*/  ISETP.GT.AND P2, PT, R4, 0x39, PT ;  /* 0x000000390400780c */ /* 0x000fc40003f44270 */
[----:B------:R-:W-:Y:S01]  /*4440*/  IADD3 R4, P4, R65, R28, RZ ;  /* 0x0000001c41047210 */ /* 0x000fe20007f9e0ff */
[----:B------:R-:W-:Y:S01]  /*4450*/  @P5 STG.E desc[UR16][R32.64], R49 ;  /* 0x0000003120005986 */ /* 0x000fe2000c101910 */
[----:B-1----:R-:W-:-:S03]  /*4460*/  IADD3 R24, P5, R63, R30, RZ ;  /* 0x0000001e3f187210 */ /* 0x002fc60007fbe0ff */
[----:B------:R-:W-:Y:S01]  /*4470*/  IMAD.X R5, R67, 0x1, R29, P4 ;  /* 0x0000000143057824 */ /* 0x000fe200020e061d */
[----:B------:R-:W-:Y:S01]  /*4480*/  IADD3 R28, P4, R65, R30, RZ ;  /* 0x0000001e411c7210 */ /* 0x000fe20007f9e0ff */
[----:B------:R0:W-:Y:S01]  /*4490*/  @P6 STG.E desc[UR16][R22.64], R21 ;  /* 0x0000001516006986 */ /* 0x0001e2000c101910 */
[--C-:B------:R-:W-:Y:S01]  /*44a0*/  IMAD.X R25, R61, 0x1, R31.reuse, P5 ;  /* 0x000000013d197824 */ /* 0x100fe200028e061f */
[C---:B------:R-:W-:Y:S02]  /*44b0*/  ISETP.GT.AND P6, PT, R70.reuse, RZ, P0 ;  /* 0x000000ff4600720c */ /* 0x040fe400007c4270 */
[----:B------:R-:W-:Y:S01]  /*44c0*/  IADD3 R26, P5, R63, R32, RZ ;  /* 0x000000203f1a7210 */ /* 0x000fe20007fbe0ff */
[----:B------:R-:W-:Y:S01]  /*44d0*/  IMAD.X R29, R67, 0x1, R31, P4 ;  /* 0x00000001431d7824 */ /* 0x000fe200020e061f */
[----:B------:R-:W-:Y:S01]  /*44e0*/  ISETP.GT.AND P4, PT, R70, RZ, P2 ;  /* 0x000000ff4600720c */ /* 0x000fe20001784270 */
[----:B--2---:R-:W-:Y:S01]  /*44f0*/  FMUL R31, R54, R14 ;  /* 0x0000000e361f7220 */ /* 0x004fe20000400000 */
[C---:B------:R-:W-:Y:S01]  /*4500*/  ISETP.GT.AND P0, PT, R70.reuse, 0x8, P0 ;  /* 0x000000084600780c */ /* 0x040fe20000704270 */
[----:B------:R-:W-:Y:S01]  /*4510*/  IMAD.X R27, R61, 0x1, R33, P5 ;  /* 0x000000013d1b7824 */ /* 0x000fe200028e0621 */
[----:B------:R-:W-:Y:S01]  /*4520*/  ISETP.GT.AND P2, PT, R70, 0x8, P2 ;  /* 0x000000084600780c */ /* 0x000fe20001744270 */
[----:B------:R1:W-:Y:S01]  /*4530*/  @P1 STG.E desc[UR16][R4.64], R51 ;  /* 0x0000003304001986 */ /* 0x0003e2000c101910 */
[----:B0-----:R-:W-:Y:S01]  /*4540*/  IADD3 R22, P5, R65, R32, RZ ;  /* 0x0000002041167210 */ /* 0x001fe20007fbe0ff */
[----:B------:R-:W-:-:S04]  /*4550*/  FMUL R21, R52, R14 ;  /* 0x0000000e34157220 */ /* 0x000fc80000400000 */
[----:B------:R-:W-:Y:S01]  /*4560*/  IMAD.X R23, R67, 0x1, R33, P5 ;  /* 0x0000000143177824 */ /* 0x000fe200028e0621 */
[----:B------:R1:W-:Y:S04]  /*4570*/  @P6 STG.E desc[UR16][R24.64], R21 ;  /* 0x0000001518006986 */ /* 0x0003e8000c101910 */
[----:B------:R1:W-:Y:S04]  /*4580*/  @P4 STG.E desc[UR16][R26.64], R53 ;  /* 0x000000351a004986 */ /* 0x0003e8000c101910 */
[----:B------:R1:W-:Y:S04]  /*4590*/  @P0 STG.E desc[UR16][R28.64], R31 ;  /* 0x0000001f1c000986 */ /* 0x0003e8000c101910 */
[----:B------:R1:W-:Y:S02]  /*45a0*/  @P2 STG.E desc[UR16][R22.64], R55 ;  /* 0x0000003716002986 */ /* 0x0003e4000c101910 */
.L_x_90:
[----:B------:R-:W-:Y:S05]  /*45b0*/  BSYNC B0 ;  /* 0x0000000000007941 */ /* 0x000fea0003800000 */
.L_x_30:
[C---:B------:R-:W-:Y:S01]  /*45c0*/  LEA R2, P0, R8.reuse, R2, 0x1 ;  /* 0x0000000208027211 */ /* 0x040fe200078008ff */
[----:B------:R-:W-:Y:S01]  /*45d0*/  ULDC.64 UR8, c[0x0][0x750] ;  /* 0x0001d40000087ab9 */ /* 0x000fe20000000a00 */
[----:B-1--4-:R-:W-:Y:S01]  /*45e0*/  IMAD.U32 R4, RZ, RZ, UR13 ;  /* 0x0000000dff047e24 */ /* 0x012fe2000f8e00ff */
[----:B------:R-:W-:Y:S01]  /*45f0*/  PRMT R21, RZ, 0x7610, R21 ;  /* 0x00007610ff157816 */ /* 0x000fe20000000015 */
[----:B------:R-:W-:Y:S01]  /*4600*/  IMAD.MOV.U32 R6, RZ, RZ, -0x1 ;  /* 0xffffffffff067424 */ /* 0x000fe200078e00ff */
[----:B------:R-:W-:Y:S01]  /*4610*/  LEA.HI.X R3, R8, R3, R0, 0x1, P0 ;  /* 0x0000000308037211 */ /* 0x000fe200000f0c00 */
[----:B------:R1:W-:Y:S01]  /*4620*/  SYNCS.ARRIVE.TRANS64.A1T0 RZ, [R4+UR22], RZ ;  /* 0x000000ff04ff79a7 */ /* 0x0003e20008100016 */
[----:B------:R-:W-:Y:S01]  /*4630*/  ISETP.GE.U32.AND P0, PT, R2, UR8, PT ;  /* 0x0000000802007c0c */ /* 0x000fe2000bf06070 */
[----:B------:R-:W-:-:S03]  /*4640*/  IMAD.MOV.U32 R5, RZ, RZ, -0x1 ;  /* 0xffffffffff057424 */ /* 0x000fc600078e00ff */
[----:B------:R-:W-:Y:S01]  /*4650*/  ISETP.GE.U32.AND.EX P0, PT, R3, UR9, PT, P0 ;  /* 0x0000000903007c0c */ /* 0x000fe2000bf06100 */
[----:B-1----:R-:W-:-:S12]  /*4660*/  IMAD.MOV.U32 R4, RZ, RZ, -0x1 ;  /* 0xffffffffff047424 */ /* 0x002fd800078e00ff */
[----:B------:R-:W-:Y:S05]  /*4670*/  @P0 BRA `(.L_x_91) ;  /* 0x0000000400640947 */ /* 0x000fea0003800000 */
[----:B------:R-:W1:Y:S01]  /*4680*/  S2R R32, SR_CTAID.X ;  /* 0x0000000000207919 */ /* 0x000e620000002500 */
[----:B0-----:R-:W0:Y:S01]  /*4690*/  LDC.64 R26, c[0x0][0x728] ;  /* 0x0001ca00ff1a7b82 */ /* 0x001e220000000a00 */
[----:B------:R-:W-:Y:S01]  /*46a0*/  ULDC UR8, c[0x0][0x150] ;  /* 0x0000540000087ab9 */ /* 0x000fe20000000800 */
[----:B------:R-:W-:Y:S01]  /*46b0*/  IMAD.MOV.U32 R24, RZ, RZ, R2 ;  /* 0x000000ffff187224 */ /* 0x000fe200078e0002 */
[----:B------:R-:W4:Y:S01]  /*46c0*/  S2R R34, SR_CTAID.Y ;  /* 0x0000000000227919 */ /* 0x000f220000002600 */
[----:B------:R-:W-:-:S04]  /*46d0*/  IMAD.MOV.U32 R25, RZ, RZ, R3 ;  /* 0x000000ffff197224 */ /* 0x000fc800078e0003 */
[----:B------:R-:W2:Y:S08]  /*46e0*/  LDC R35, c[0x0][0x144] ;  /* 0x00005100ff237b82 */ /* 0x000eb00000000800 */
[----:B------:R-:W2:Y:S08]  /*46f0*/  LDC R6, c[0x0][0x730] ;  /* 0x0001cc00ff067b82 */ /* 0x000eb00000000800 */
[----:B------:R-:W2:Y:S01]  /*4700*/  LDC.64 R30, c[0x0][0x720] ;  /* 0x0001c800ff1e7b82 */ /* 0x000ea20000000a00 */
[----:B0-----:R-:W-:-:S04]  /*4710*/  ISETP.NE.U32.AND P0, PT, R26, RZ, PT ;  /* 0x000000ff1a00720c */ /* 0x001fc80003f05070 */
[----:B------:R-:W-:Y:S02]  /*4720*/  ISETP.NE.AND.EX P0, PT, R27, RZ, PT, P0 ;  /* 0x000000ff1b00720c */ /* 0x000fe40003f05300 */
[----:B-1----:R-:W-:-:S05]  /*4730*/  I2FP.F32.U32 R4, R32 ;  /* 0x0000002000047245 */ /* 0x002fca0000201000 */
[----:B------:R-:W-:-:S04]  /*4740*/  FMUL R4, R4, UR8 ;  /* 0x0000000804047c20 */ /* 0x000fc80008400000 */
[----:B------:R0:W1:Y:S02]  /*4750*/  F2I.U32.TRUNC.NTZ R33, R4 ;  /* 0x0000000400217305 */ /* 0x000064000020f000 */
[----:B----4-:R-:W-:Y:S05]  /*4760*/  @!P0 BRA `(.L_x_92) ;  /* 0x0000000000288947 */ /* 0x010fea0003800000 */
[----:B------:R-:W4:Y:S02]  /*4770*/  LDC R5, c[0x0][0x734] ;  /* 0x0001cd00ff057b82 */ /* 0x000f240000000800 */
[----:B----4-:R-:W-:-:S05]  /*4780*/  IADD3 R21, P0, R2, R5, RZ ;  /* 0x0000000502157210 */ /* 0x010fca0007f1e0ff */
[----:B--2---:R-:W-:-:S04]  /*4790*/  IMAD.X R29, RZ, RZ, R3, P0 ;  /* 0x000000ffff1d7224 */ /* 0x004fc800000e0603 */
[----:B0-----:R-:W-:-:S04]  /*47a0*/  IMAD.WIDE.U32 R4, R29, R26, RZ ;  /* 0x0000001a1d047225 */ /* 0x001fc800078e00ff */
[----:B---3--:R-:W-:-:S04]  /*47b0*/  IMAD.WIDE.U32 R22, P0, R21, R27, R4 ;  /* 0x0000001b15167225 */ /* 0x008fc80007800004 */
[----:B------:R-:W-:-:S04]  /*47c0*/  IMAD.WIDE.U32 R4, R21, R26, RZ ;  /* 0x0000001a15047225 */ /* 0x000fc800078e00ff */
[----:B------:R-:W-:Y:S01]  /*47d0*/  IMAD.X R25, RZ, RZ, RZ, P0 ;  /* 0x000000ffff197224 */ /* 0x000fe200000e06ff */
[----:B------:R-:W-:Y:S01]  /*47e0*/  IADD3 RZ, P0, R5, R22, RZ ;  /* 0x0000001605ff7210 */ /* 0x000fe20007f1e0ff */
[----:B------:R-:W-:-:S04]  /*47f0*/  IMAD.MOV.U32 R24, RZ, RZ, R23 ;  /* 0x000000ffff187224 */ /* 0x000fc800078e0017 */
[----:B------:R-:W-:-:S08]  /*4800*/  IMAD.WIDE.U32.X R24, R29, R27, R24, P0 ;  /* 0x0000001b1d187225 */ /* 0x000fd000000e0418 */
.L_x_92:
[----:B------:R-:W4:Y:S01]  /*4810*/  LDC.64 R38, c[0x0][0x740] ;  /* 0x0001d000ff267b82 */ /* 0x000f220000000a00 */
[-C--:B--2---:R-:W-:Y:S01]  /*4820*/  SHF.R.U64 R28, R24, R6.reuse, R25 ;  /* 0x00000006181c7219 */ /* 0x084fe20000001219 */
[----:B-1----:R-:W-:Y:S01]  /*4830*/  IMAD.MOV R33, RZ, RZ, -R33 ;  /* 0x000000ffff217224 */ /* 0x002fe200078e0a21 */
[----:B0-----:R-:W-:Y:S01]  /*4840*/  SHF.R.U32.HI R4, RZ, R6, R25 ;  /* 0x00000006ff047219 */ /* 0x001fe20000011619 */
[----:B------:R-:W-:Y:S01]  /*4850*/  ULDC UR8, c[0x0][0x154] ;  /* 0x0000550000087ab9 */ /* 0x000fe20000000800 */
[----:B------:R-:W-:Y:S01]  /*4860*/  IADD3 R21, P0, RZ, -R28, RZ ;  /* 0x8000001cff157210 */ /* 0x000fe20007f1e0ff */
[----:B------:R-:W-:Y:S02]  /*4870*/  IMAD R33, R35, R33, R32 ;  /* 0x0000002123217224 */ /* 0x000fe400078e0220 */
[----:B---3--:R-:W0:Y:S01]  /*4880*/  LDC R22, c[0x0][0x718] ;  /* 0x0001c600ff167b82 */ /* 0x008e220000000800 */
[----:B------:R-:W-:Y:S02]  /*4890*/  IMAD.MOV.U32 R23, RZ, RZ, -0x1 ;  /* 0xffffffffff177424 */ /* 0x000fe400078e00ff */
[----:B------:R-:W-:-:S02]  /*48a0*/  IMAD.X R5, RZ, RZ, ~R4, P0 ;  /* 0x000000ffff057224 */ /* 0x000fc400000e0e04 */
[----:B------:R-:W-:Y:S02]  /*48b0*/  IMAD.MOV.U32 R25, RZ, RZ, 0x1 ;  /* 0x00000001ff197424 */ /* 0x000fe400078e00ff */
[-C--:B------:R-:W-:Y:S01]  /*48c0*/  IMAD R6, R5, R30.reuse, RZ ;  /* 0x0000001e05067224 */ /* 0x080fe200078e02ff */
[----:B------:R-:W1:Y:S01]  /*48d0*/  LDC R24, c[0x0][0x708] ;  /* 0x0001c200ff187b82 */ /* 0x000e620000000800 */
[----:B------:R-:W-:-:S04]  /*48e0*/  IMAD.WIDE.U32 R4, R21, R30, R2 ;  /* 0x0000001e15047225 */ /* 0x000fc800078e0002 */
[----:B------:R-:W-:Y:S01]  /*48f0*/  IMAD R21, R21, R31, R6 ;  /* 0x0000001f15157224 */ /* 0x000fe200078e0206 */
[----:B------:R-:W-:Y:S02]  /*4900*/  I2FP.F32.U32 R6, R34 ;  /* 0x0000002200067245 */ /* 0x000fe40000201000 */
[----:B------:R-:W2:Y:S01]  /*4910*/  LDC R36, c[0x0][0x758] ;  /* 0x0001d600ff247b82 */ /* 0x000ea20000000800 */
[----:B------:R-:W-:Y:S01]  /*4920*/  IMAD.IADD R5, R5, 0x1, R21 ;  /* 0x0000000105057824 */ /* 0x000fe200078e0215 */
[----:B----4-:R-:W-:Y:S01]  /*4930*/  ISETP.NE.U32.AND P0, PT, R38, RZ, PT ;  /* 0x000000ff2600720c */ /* 0x010fe20003f05070 */
[----:B------:R-:W-:-:S03]  /*4940*/  FMUL R21, R6, UR8 ;  /* 0x0000000806157c20 */ /* 0x000fc60008400000 */
[----:B------:R-:W-:Y:S01]  /*4950*/  ISETP.NE.AND.EX P0, PT, R39, RZ, PT, P0 ;  /* 0x000000ff2700720c */ /* 0x000fe20003f05300 */
[----:B------:R3:W4:Y:S01]  /*4960*/  F2I.U32.TRUNC.NTZ R29, R21 ;  /* 0x00000015001d7305 */ /* 0x000722000020f000 */
[----:B------:R-:W3:Y:S01]  /*4970*/  LDC R31, c[0x0][0x148] ;  /* 0x00005200ff1f7b82 */ /* 0x000ee20000000800 */
[-CC-:B0-----:R-:W-:Y:S02]  /*4980*/  SHF.R.U64 R26, R4, R22.reuse, R5.reuse ;  /* 0x00000016041a7219 */ /* 0x181fe40000001205 */
[----:B------:R-:W-:-:S05]  /*4990*/  SHF.R.U32.HI R5, RZ, R22, R5 ;  /* 0x00000016ff057219 */ /* 0x000fca0000011605 */
[----:B------:R-:W0:Y:S01]  /*49a0*/  LDC R32, c[0x0][0x700] ;  /* 0x0001c000ff207b82 */ /* 0x000e220000000800 */
[-CC-:B-1----:R-:W-:Y:S02]  /*49b0*/  SHF.R.U64 R6, R26, R24.reuse, R5.reuse ;  /* 0x000000181a067219 */ /* 0x182fe40000001205 */
[----:B------:R-:W-:-:S05]  /*49c0*/  SHF.R.U32.HI R5, RZ, R24, R5 ;  /* 0x00000018ff057219 */ /* 0x000fca0000011605 */
[----:B------:R-:W1:Y:S01]  /*49d0*/  LDC R37, c[0x0][0x748] ;  /* 0x0001d200ff257b82 */ /* 0x000e620000000800 */
[-CC-:B--2---:R-:W-:Y:S02]  /*49e0*/  SHF.R.U64 R30, R6, R36.reuse, R5.reuse ;  /* 0x00000024061e7219 */ /* 0x184fe40000001205 */
[-C--:B------:R-:W-:Y:S02]  /*49f0*/  SHF.L.U32 R23, R23, R36.reuse, RZ ;  /* 0x0000002417177219 */ /* 0x080fe400000006ff */
[-C--:B------:R-:W-:Y:S01]  /*4a00*/  SHF.R.U32.HI R5, RZ, R36.reuse, R5 ;  /* 0x00000024ff057219 */ /* 0x080fe20000011605 */
[----:B------:R-:W-:Y:S01]  /*4a10*/  IMAD.MOV.U32 R4, RZ, RZ, R30 ;  /* 0x000000ffff047224 */ /* 0x000fe200078e001e */
[----:B------:R-:W-:Y:S01]  /*4a20*/  SHF.L.U32 R36, R25, R36, RZ ;  /* 0x0000002419247219 */ /* 0x000fe200000006ff */
[----:B------:R-:W2:Y:S01]  /*4a30*/  LDC R40, c[0x0][0x738] ;  /* 0x0001ce00ff287b82 */ /* 0x000ea20000000800 */
[----:B------:R-:W-:-:S07]  /*4a40*/  LOP3.LUT R35, RZ, R23, RZ, 0x33, !PT ;  /* 0x00000017ff237212 */ /* 0x000fce00078e33ff */
[----:B------:R-:W0:Y:S01]  /*4a50*/  LDC R41, c[0x0][0x710] ;  /* 0x0001c400ff297b82 */ /* 0x000e220000000800 */
[----:B----4-:R-:W-:Y:S05]  /*4a60*/  @!P0 BRA `(.L_x_93) ;  /* 0x0000000000288947 */ /* 0x010fea0003800000 */
[----:B---3--:R-:W3:Y:S02]  /*4a70*/  LDC R21, c[0x0][0x74c] ;  /* 0x0001d300ff157b82 */ /* 0x008ee40000000800 */
        /* <DEDUP_REMOVED lines=9> */
.L_x_93:
[----:B-1----:R-:W-:Y:S01]  /*4b10*/  SHF.R.U64 R4, R4, R37, R5 ;  /* 0x0000002504047219 */ /* 0x002fe20000001205 */
[----:B0-----:R-:W-:Y:S01]  /*4b20*/  VIADD R23, R32, 0xffffffff ;  /* 0xffffffff20177836 */ /* 0x001fe20000000000 */
[----:B---3--:R-:W-:Y:S01]  /*4b30*/  LOP3.LUT R21, R6, R35, RZ, 0xc0, !PT ;  /* 0x0000002306157212 */ /* 0x008fe200078ec0ff */
[----:B------:R-:W-:Y:S02]  /*4b40*/  IMAD.MOV R29, RZ, RZ, -R29 ;  /* 0x000000ffff1d7224 */ /* 0x000fe400078e0a1d */
[----:B------:R-:W-:Y:S02]  /*4b50*/  IMAD.MOV R5, RZ, RZ, -R4 ;  /* 0x000000ffff057224 */ /* 0x000fe400078e0a04 */
[----:B------:R-:W-:Y:S01]  /*4b60*/  IMAD R6, R36, R4, R21 ;  /* 0x0000000424067224 */ /* 0x000fe200078e0215 */
[----:B------:R-:W-:Y:S01]  /*4b70*/  LOP3.LUT R21, R26, R23, RZ, 0xc0, !PT ;  /* 0x000000171a157212 */ /* 0x000fe200078ec0ff */
[----:B------:R-:W-:Y:S02]  /*4b80*/  @P3 IMAD R33, R31, R29, R34 ;  /* 0x0000001d1f213224 */ /* 0x000fe400078e0222 */
[----:B--2---:R-:W-:-:S02]  /*4b90*/  IMAD R4, R5, R40, R30 ;  /* 0x0000002805047224 */ /* 0x004fc400078e021e */
[----:B------:R-:W-:Y:S02]  /*4ba0*/  IMAD R6, R6, R41, R33 ;  /* 0x0000002906067224 */ /* 0x000fe400078e0221 */
[----:B------:R-:W-:Y:S02]  /*4bb0*/  IMAD R5, R4, R32, R21 ;  /* 0x0000002004057224 */ /* 0x000fe400078e0215 */
[----:B------:R-:W-:-:S03]  /*4bc0*/  IMAD.MOV.U32 R22, RZ, RZ, 0x1 ;  /* 0x00000001ff167424 */ /* 0x000fc600078e00ff */
[----:B------:R-:W-:Y:S02]  /*4bd0*/  SEL R4, R5, R6, !P3 ;  /* 0x0000000605047207 */ /* 0x000fe40005800000 */
[----:B------:R-:W-:Y:S01]  /*4be0*/  SEL R6, R6, R5, !P3 ;  /* 0x0000000506067207 */ /* 0x000fe20005800000 */
[----:B------:R-:W-:Y:S01]  /*4bf0*/  IMAD.MOV.U32 R5, RZ, RZ, R28 ;  /* 0x000000ffff057224 */ /* 0x000fe200078e001c */
[----:B------:R-:W-:-:S07]  /*4c00*/  PRMT R21, R22, 0x7610, R21 ;  /* 0x0000761016157816 */ /* 0x000fce0000000015 */
.L_x_91:
[----:B------:R-:W-:Y:S02]  /*4c10*/  LOP3.LUT P0, RZ, R21, 0xff, RZ, 0xc0, !PT ;  /* 0x000000ff15ff7812 */ /* 0x000fe4000780c0ff */
[----:B------:R-:W-:-:S11]  /*4c20*/  LOP3.LUT R69, R69, 0x1, RZ, 0x3c, !PT ;  /* 0x0000000145457812 */ /* 0x000fd600078e3cff */
[----:B------:R-:W-:Y:S05]  /*4c30*/  @P0 BRA `(.L_x_94) ;  /* 0xffffffc800e80947 */ /* 0x000fea000383ffff */
[----:B------:R-:W-:Y:S05]  /*4c40*/  EXIT ;  /* 0x000000000000794d */ /* 0x000fea0003800000 */
.L_x_18:
[----:B------:R-:W-:-:S08]  /*4c50*/  ISETP.NE.AND P0, PT, R19, RZ, PT ;  /* 0x000000ff1300720c */ /* 0x000fd00003f05270 */
[----:B--23-5:R-:W0:-:S00]  /*4c60*/  USETMAXREG.DEALLOC.CTAPOOL 0x28 ;  /* 0x00000028000079c8 */ /* 0x02ce0000080e0500 */
[----:B------:R-:W-:Y:S05]  /*4c70*/  @P0 EXIT ;  /* 0x000000000000094d */ /* 0x000fea0003800000 */
[----:B0-----:R-:W-:Y:S01]  /*4c80*/  LOP3.LUT P0, RZ, R20, 0xff, RZ, 0xc0, !PT ;  /* 0x000000ff14ff7812 */ /* 0x001fe2000780c0ff */
[----:B------:R-:W-:Y:S02]  /*4c90*/  IMAD.MOV.U32 R12, RZ, RZ, 0x1 ;  /* 0x00000001ff0c7424 */ /* 0x000fe400078e00ff */
[----:B------:R-:W-:-:S10]  /*4ca0*/  IMAD.MOV.U32 R13, RZ, RZ, RZ ;  /* 0x000000ffff0d7224 */ /* 0x000fd400078e00ff */
[----:B------:R-:W-:Y:S05]  /*4cb0*/  @!P0 BRA `(.L_x_95) ;  /* 0x0000000c00788947 */ /* 0x000fea0003800000 */
[----:B------:R-:W0:Y:S01]  /*4cc0*/  S2R R15, SR_CgaCtaId ;  /* 0x00000000000f7919 */ /* 0x000e220000008800 */
[----:B------:R-:W-:Y:S01]  /*4cd0*/  LOP3.LUT P0, RZ, R10, 0x1f, RZ, 0xc0, !PT ;  /* 0x0000001f0aff7812 */ /* 0x000fe2000780c0ff */
[----:B------:R-:W-:Y:S01]  /*4ce0*/  ULDC UR5, c[0x0][0x758] ;  /* 0x0001d60000057ab9 */ /* 0x000fe20000000800 */
[----:B------:R-:W-:Y:S01]  /*4cf0*/  UMOV UR7, 0xffffffff ;  /* 0xffffffff00077882 */ /* 0x000fe20000000000 */
[----:B------:R-:W-:Y:S01]  /*4d00*/  BSSY B0, `(.L_x_95) ;  /* 0x00000d9000007945 */ /* 0x000fe20003800000 */
[----:B------:R-:W-:Y:S01]  /*4d10*/  USHF.L.U32 UR7, UR7, UR5, URZ ;  /* 0x0000000507077299 */ /* 0x000fe2000800063f */
[C---:B------:R-:W-:Y:S01]  /*4d20*/  ISETP.NE.AND P2, PT, R11.reuse, RZ, PT ;  /* 0x000000ff0b00720c */ /* 0x040fe20003f45270 */
[----:B------:R-:W-:Y:S01]  /*4d30*/  IMAD.MOV.U32 R16, RZ, RZ, 0x1 ;  /* 0x00000001ff107424 */ /* 0x000fe200078e00ff */
[----:B------:R-:W-:Y:S01]  /*4d40*/  ISETP.NE.OR P0, PT, R11, RZ, !P0 ;  /* 0x000000ff0b00720c */ /* 0x000fe20004705670 */
[----:B------:R-:W-:Y:S01]  /*4d50*/  IMAD.MOV.U32 R12, RZ, RZ, 0x1 ;  /* 0x00000001ff0c7424 */ /* 0x000fe200078e00ff */
[----:B------:R-:W-:Y:S01]  /*4d60*/  LOP3.LUT R14, R7, 0x2, RZ, 0xfc, !PT ;  /* 0x00000002070e7812 */ /* 0x000fe200078efcff */
[----:B------:R-:W-:Y:S01]  /*4d70*/  IMAD.MOV.U32 R13, RZ, RZ, RZ ;  /* 0x000000ffff0d7224 */ /* 0x000fe200078e00ff */
[----:B------:R-:W-:Y:S01]  /*4d80*/  ULDC UR4, c[0x0][0x700] ;  /* 0x0001c00000047ab9 */ /* 0x000fe20000000800 */
[----:B------:R-:W-:Y:S01]  /*4d90*/  UMOV UR8, 0x1 ;  /* 0x0000000100087882 */ /* 0x000fe20000000000 */
[----:B------:R-:W-:-:S02]  /*4da0*/  UIADD3 UR21, UR6, 0x1, URZ ;  /* 0x0000000106157890 */ /* 0x000fc4000fffe03f */
[----:B------:R-:W-:Y:S02]  /*4db0*/  UIADD3 UR4, UR4, -0x1, URZ ;  /* 0xffffffff04047890 */ /* 0x000fe4000fffe03f */
[----:B------:R-:W-:Y:S02]  /*4dc0*/  USHF.L.U32 UR5, UR8, UR5, URZ ;  /* 0x0000000508057299 */ /* 0x000fe4000800063f */
[----:B------:R-:W-:Y:S01]  /*4dd0*/  ULOP3.LUT UR7, URZ, UR7, URZ, 0x33, !UPT ;  /* 0x000000073f077292 */ /* 0x000fe2000f8e333f */
[----:B------:R-:W-:Y:S01]  /*4de0*/  ULDC.64 UR40, c[0x0][0x198] ;  /* 0x0000660000287ab9 */ /* 0x000fe20000000a00 */
[C---:B0-----:R-:W-:Y:S02]  /*4df0*/  IMAD.SHL.U32 R17, R15.reuse, 0x20, RZ ;  /* 0x000000200f117824 */ /* 0x041fe400078e00ff */
[----:B------:R-:W-:-:S03]  /*4e00*/  IMAD.SHL.U32 R15, R15, 0x800, RZ ;  /* 0x000008000f0f7824 */ /* 0x000fc600078e00ff */
[----:B------:R-:W-:-:S07]  /*4e10*/  LOP3.LUT R17, R17, 0x20, RZ, 0xc0, !PT ;  /* 0x0000002011117812 */ /* 0x000fce00078ec0ff */
.L_x_107:
[----:B------:R-:W-:-:S03]  /*4e20*/  UMOV UR8, 0xffffffff ;  /* 0xffffffff00087882 */ /* 0x000fc60000000000 */
[----:B------:R-:W-:Y:S05]  /*4e30*/  BRA.DIV UR8, `(.L_x_96) ;  /* 0x0000001208d47947 */ /* 0x000fea000b800000 */
[----:B------:R-:W-:-:S13]  /*4e40*/  ELECT P1, URZ, PT ;  /* 0x00000000003f782f */ /* 0x000fda0003820000 */
.L_x_125:
[----:B------:R-:W0:Y:S01]  /*4e50*/  LDC R10, c[0x0][0x604] ;  /* 0x00018100ff0a7b82 */ /* 0x000e220000000800 */
[----:B------:R-:W-:Y:S01]  /*4e60*/  BSSY B1, `(.L_x_97) ;  /* 0x000004e000017945 */ /* 0x000fe20003800000 */
[----:B0-----:R-:W-:-:S13]  /*4e70*/  ISETP.LT.OR P1, PT, R10, 0x1, !P1 ;  /* 0x000000010a00780c */ /* 0x001fda0004f21670 */
[----:B------:R-:W-:Y:S05]  /*4e80*/  @P1 BRA `(.L_x_98) ;  /* 0x00000004002c1947 */ /* 0x000fea0003800000 */
[----:B------:R-:W-:Y:S02]  /*4e90*/  IMAD R19, R4, 0x40, R17 ;  /* 0x0000004004137824 */ /* 0x000fe400078e0211 */
[----:B------:R-:W-:Y:S02]  /*4ea0*/  IMAD.SHL.U32 R26, R6, 0x40, RZ ;  /* 0x00000040061a7824 */ /* 0x000fe400078e00ff */
[----:B------:R-:W-:Y:S02]  /*4eb0*/  IMAD.MOV.U32 R22, RZ, RZ, RZ ;  /* 0x000000ffff167224 */ /* 0x000fe400078e00ff */
[----:B------:R-:W-:Y:S02]  /*4ec0*/  IMAD.MOV.U32 R23, RZ, RZ, 0x40 ;  /* 0x00000040ff177424 */ /* 0x000fe400078e00ff */
[----:B------:R-:W-:Y:S02]  /*4ed0*/  IMAD.U32 R24, RZ, RZ, UR21 ;  /* 0x00000015ff187e24 */ /* 0x000fe4000f8e00ff */
[----:B------:R-:W-:-:S02]  /*4ee0*/  IMAD.MOV.U32 R4, RZ, RZ, R12 ;  /* 0x000000ffff047224 */ /* 0x000fc400078e000c */
[----:B------:R-:W-:Y:S02]  /*4ef0*/  IMAD.MOV.U32 R10, RZ, RZ, R13 ;  /* 0x000000ffff0a7224 */ /* 0x000fe400078e000d */
[----:B------:R-:W-:-:S07]  /*4f00*/  IMAD.MOV.U32 R25, RZ, RZ, RZ ;  /* 0x000000ffff197224 */ /* 0x000fce00078e00ff */
.L_x_102:
[----:B------:R-:W0:Y:S01]  /*4f10*/  S2R R18, SR_CgaCtaId ;  /* 0x0000000000127919 */ /* 0x000e220000008800 */
[----:B------:R-:W-:-:S04]  /*4f20*/  MOV R11, 0x400 ;  /* 0x00000400000b7802 */ /* 0x000fc80000000f00 */
[----:B0-----:R-:W-:Y:S02]  /*4f30*/  LEA R21, R18, R11, 0x18 ;  /* 0x0000000b12157211 */ /* 0x001fe400078ec0ff */
[----:B------:R-:W-:Y:S01]  /*4f40*/  SHF.L.U32 R11, R4, 0x1f, RZ ;  /* 0x0000001f040b7819 */ /* 0x000fe200000006ff */
[----:B------:R-:W0:Y:S02]  /*4f50*/  @!P2 LDC R18, c[0x0][0x640] ;  /* 0x00019000ff12ab82 */ /* 0x000e240000000800 */
[----:B------:R-:W-:-:S04]  /*4f60*/  IMAD R20, R10, 0x8, R21 ;  /* 0x000000080a147824 */ /* 0x000fc800078e0215 */
[----:B------:R-:W1:Y:S02]  /*4f70*/  SYNCS.PHASECHK.TRANS64.TRYWAIT P1, [R20+URZ+0x48], R11 ;  /* 0x0000480b140075a7 */ /* 0x000e64000802017f */
[----:B-1----:R-:W-:Y:S05]  /*4f80*/  @!P1 BRA `(.L_x_99) ;  /* 0x0000001000a09947 */ /* 0x002fea0003800000 */
.L_x_126:
[----:B-1----:R-:W-:Y:S01]  /*4f90*/  PRMT R11, R14, 0x9910, RZ ;  /* 0x000099100e0b7816 */ /* 0x002fe200000000ff */
[----:B0-----:R0:W-:Y:S03]  /*4fa0*/  @!P2 SYNCS.ARRIVE.TRANS64 RZ, [R20+URZ], R18 ;  /* 0x0000001214ffa9a7 */ /* 0x0011e6000800003f */
[----:B------:R-:W-:-:S13]  /*4fb0*/  ISETP.NE.AND P1, PT, R11, 0x2, PT ;  /* 0x000000020b00780c */ /* 0x000fda0003f25270 */
[----:B0-----:R-:W-:Y:S05]  /*4fc0*/  @P1 BRA `(.L_x_100) ;  /* 0x0000000000041947 */ /* 0x001fea0003800000 */
[----:B------:R-:W-:Y:S01]  /*4fd0*/  BPT.TRAP 0x1 ;  /* 0x000000040000795c */ /* 0x000fe20000300000 */
.L_x_100:
[----:B------:R-:W-:Y:S05]  /*4fe0*/  @P0 BRA `(.L_x_101) ;  /* 0x0000000000040947 */ /* 0x000fea0003800000 */
[----:B------:R-:W-:Y:S01]  /*4ff0*/  BPT.TRAP 0x1 ;  /* 0x000000040000795c */ /* 0x000fe20000300000 */
.L_x_101:
[C---:B------:R-:W-:Y:S01]  /*5000*/  IMAD.SHL.U32 R18, R10.reuse, 0x2000, RZ ;  /* 0x000020000a127824 */ /* 0x040fe200078e00ff */
[----:B------:R-:W-:Y:S01]  /*5010*/  R2UR UR18, R23 ;  /* 0x00000000171272ca */ /* 0x000fe200000e0000 */
[----:B------:R-:W-:Y:S01]  /*5020*/  IMAD R27, R10, 0x400, R21 ;  /* 0x000004000a1b7824 */ /* 0x000fe200078e0215 */
[----:B------:R-:W-:Y:S01]  /*5030*/  R2UR UR33, R20 ;  /* 0x00000000142172ca */ /* 0x000fe200000e0000 */
[----:B------:R-:W-:Y:S01]  /*5040*/  VIADD R24, R24, 0xffffffff ;  /* 0xffffffff18187836 */ /* 0x000fe20000000000 */
[----:B------:R-:W-:Y:S01]  /*5050*/  LOP3.LUT R11, R18, 0x800, R15, 0xf8, !PT ;  /* 0x00000800120b7812 */ /* 0x000fe200078ef80f */
[----:B------:R-:W-:Y:S01]  /*5060*/  UIADD3 UR14, UP0, UR40, 0xf0, URZ ;  /* 0x000000f0280e7890 */ /* 0x000fe2000ff1e03f */
[----:B------:R-:W-:Y:S01]  /*5070*/  R2UR UR8, R27 ;  /* 0x000000001b0872ca */ /* 0x000fe200000e0000 */
[----:B------:R-:W-:Y:S01]  /*5080*/  UIADD3 UR22, UP1, UR40, 0x1f0, URZ ;  /* 0x000001f028167890 */ /* 0x000fe2000ff3e03f */
[----:B------:R-:W-:Y:S01]  /*5090*/  IADD3 R18, R21, 0x180, R18 ;  /* 0x0000018015127810 */ /* 0x000fe20007ffe012 */
[----:B------:R-:W-:Y:S01]  /*50a0*/  IMAD R11, R11, 0x2, R21 ;  /* 0x000000020b0b7824 */ /* 0x000fe200078e0215 */
[----:B------:R-:W-:Y:S01]  /*50b0*/  R2UR UR36, R5 ;  /* 0x00000000052472ca */ /* 0x000fe200000e0000 */
[----:B------:R-:W-:Y:S01]  /*50c0*/  UIADD3 UR30, UP2, UR40, 0x2f0, URZ ;  /* 0x000002f0281e7890 */ /* 0x000fe2000ff5e03f */
[----:B------:R-:W-:Y:S01]  /*50d0*/  R2UR UR32, R18 ;  /* 0x00000000122072ca */ /* 0x000fe200000e0000 */
[----:B------:R-:W-:Y:S01]  /*50e0*/  UIADD3.X UR15, URZ, UR41, URZ, UP0, !UPT ;  /* 0x000000293f0f7290 */ /* 0x000fe200087fe43f */
[----:B------:R-:W-:Y:S01]  /*50f0*/  R2UR UR16, R11 ;  /* 0x000000000b1072ca */ /* 0x000fe200000e0000 */
[----:B------:R-:W-:Y:S01]  /*5100*/  UIADD3.X UR23, URZ, UR41, URZ, UP1, !UPT ;  /* 0x000000293f177290 */ /* 0x000fe20008ffe43f */
[----:B------:R-:W-:Y:S01]  /*5110*/  R2UR UR34, R22 ;  /* 0x00000000162272ca */ /* 0x000fe200000e0000 */
[----:B------:R-:W-:Y:S01]  /*5120*/  UIADD3 UR26, UR18, -0x40, URZ ;  /* 0xffffffc0121a7890 */ /* 0x000fe2000fffe03f */
[----:B------:R-:W-:Y:S01]  /*5130*/  R2UR UR35, R26 ;  /* 0x000000001a2372ca */ /* 0x000fe200000e0000 */
[----:B------:R-:W-:Y:S01]  /*5140*/  UIADD3 UR8, UR8, 0x36180, URZ ;  /* 0x0003618008087890 */ /* 0x000fe2000fffe03f */
[----:B------:R-:W-:Y:S01]  /*5150*/  R2UR UR11, R6 ;  /* 0x00000000060b72ca */ /* 0x000fe200000e0000 */
[----:B------:R-:W-:Y:S01]  /*5160*/  UIADD3.X UR31, URZ, UR41, URZ, UP2, !UPT ;  /* 0x000000293f1f7290 */ /* 0x000fe200097fe43f */
[----:B------:R-:W-:Y:S01]  /*5170*/  R2UR UR12, R25 ;  /* 0x00000000190c72ca */ /* 0x000fe200000e0000 */
[----:B------:R-:W-:Y:S01]  /*5180*/  VIADD R10, R10, 0x1 ;  /* 0x000000010a0a7836 */ /* 0x000fe20000000000 */
[----:B------:R-:W-:Y:S01]  /*5190*/  R2UR UR27, R19 ;  /* 0x00000000131b72ca */ /* 0x000fe200000e0000 */
[----:B------:R-:W-:Y:S01]  /*51a0*/  UMOV UR38, 0x0 ;  /* 0x0000000000267882 */ /* 0x000fe20000000000 */
[----:B------:R-:W-:Y:S01]  /*51b0*/  ISETP.GT.AND P4, PT, R24, 0x1, PT ;  /* 0x000000011800780c */ /* 0x000fe20003f84270 */
[----:B------:R-:W-:Y:S01]  /*51c0*/  UIADD3 UR24, UR16, 0x12180, URZ ;  /* 0x0001218010187890 */ /* 0x000fe2000fffe03f */
[----:B------:R-:W-:Y:S01]  /*51d0*/  ISETP.NE.AND P1, PT, R10, 0x9, PT ;  /* 0x000000090a00780c */ /* 0x000fe20003f25270 */
[----:B------:R-:W-:Y:S01]  /*51e0*/  UIADD3 UR16, UR16, 0x14180, URZ ;  /* 0x0001418010107890 */ /* 0x000fe2000fffe03f */
[----:B------:R-:W-:Y:S01]  /*51f0*/  VIADD R25, R25, 0x1 ;  /* 0x0000000119197836 */ /* 0x000fe20000000000 */
[----:B------:R-:W-:Y:S01]  /*5200*/  UMOV UR39, 0x10000000 ;  /* 0x1000000000277882 */ /* 0x000fe20000000000 */
[----:B------:R-:W-:Y:S01]  /*5210*/  UMOV UR10, URZ ;  /* 0x0000003f000a7c82 */ /* 0x000fe20008000000 */
[----:B------:R-:W-:Y:S01]  /*5220*/  UMOV UR9, UR33 ;  /* 0x0000002100097c82 */ /* 0x000fe20008000000 */
[----:B------:R-:W-:Y:S01]  /*5230*/  UMOV UR13, UR36 ;  /* 0x00000024000d7c82 */ /* 0x000fe20008000000 */
[----:B------:R-:W-:Y:S01]  /*5240*/  UMOV UR29, 0x30000 ;  /* 0x00030000001d7882 */ /* 0x000fe20000000000 */
[----:B------:R0:W-:Y:S01]  /*5250*/  UTMALDG.3D [UR32], [UR14], desc[UR38] ;  /* 0x000026200e0075b4 */ /* 0x0001e20008011000 */
[----:B------:R-:W-:Y:S01]  /*5260*/  UMOV UR25, UR33 ;  /* 0x0000002100197c82 */ /* 0x000fe20008000000 */
[----:B------:R-:W-:Y:S01]  /*5270*/  UMOV UR28, UR36 ;  /* 0x00000024001c7c82 */ /* 0x000fe20008000000 */
[----:B------:R-:W-:Y:S01]  /*5280*/  UMOV UR17, UR33 ;  /* 0x0000002100117c82 */ /* 0x000fe20008000000 */
[----:B------:R-:W-:Y:S01]  /*5290*/  UMOV UR19, UR27 ;  /* 0x0000001b00137c82 */ /* 0x000fe20008000000 */
[----:B------:R-:W-:Y:S01]  /*52a0*/  UMOV UR20, UR36 ;  /* 0x0000002400147c82 */ /* 0x000fe20008000000 */
[----:B------:R-:W-:Y:S01]  /*52b0*/  SEL R11, RZ, 0x1, P1 ;  /* 0x00000001ff0b7807 */ /* 0x000fe20000800000 */
[----:B------:R-:W-:Y:S01]  /*52c0*/  VIADD R23, R23, 0x80 ;  /* 0x0000008017177836 */ /* 0x000fe20000000000 */
[----:B------:R0:W-:Y:S01]  /*52d0*/  UTMALDG.4D [UR8], [UR22], desc[UR38] ;  /* 0x00002608160075b4 */ /* 0x0001e20008019000 */
[----:B------:R-:W-:Y:S01]  /*52e0*/  VIADD R22, R22, 0x40 ;  /* 0x0000004016167836 */ /* 0x000fe20000000000 */
[----:B------:R-:W-:-:S02]  /*52f0*/  LOP3.LUT R4, R4, R11, RZ, 0x3c, !PT ;  /* 0x0000000b04047212 */ /* 0x000fc400078e3cff */
[----:B------:R-:W-:Y:S01]  /*5300*/  SEL R10, R10, RZ, P1 ;  /* 0x000000ff0a0a7207 */ /* 0x000fe20000800000 */
[----:B------:R0:W-:Y:S01]  /*5310*/  UTMALDG.3D.MULTICAST [UR24], [UR30], UR29, desc[UR38] ;  /* 0x000026181e0073b4 */ /* 0x0001e2000801181d */
[----:B------:R0:W-:Y:S02]  /*5320*/  UTMALDG.3D.MULTICAST [UR16], [UR30], UR29, desc[UR38] ;  /* 0x000026101e0073b4 */ /* 0x0001e4000801181d */
[----:B0-----:R-:W-:Y:S05]  /*5330*/  @P4 BRA `(.L_x_102) ;  /* 0xfffffff800f44947 */ /* 0x001fea000383ffff */
.L_x_98:
[----:B------:R-:W-:Y:S05]  /*5340*/  BSYNC B1 ;  /* 0x0000000000017941 */ /* 0x000fea0003800000 */
.L_x_97:
[----:B------:R-:W-:Y:S01]  /*5350*/  LOP3.LUT P5, RZ, R16, 0xff, RZ, 0xc0, !PT ;  /* 0x000000ff10ff7812 */ /* 0x000fe200078ac0ff */
[----:B------:R-:W-:Y:S01]  /*5360*/  VIADD R6, R13, UR6 ;  /* 0x000000060d067c36 */ /* 0x000fe20008000000 */
[----:B------:R-:W-:Y:S01]  /*5370*/  ULDC.64 UR8, c[0x0][0x750] ;  /* 0x0001d40000087ab9 */ /* 0x000fe20000000a00 */
[----:B------:R-:W-:Y:S01]  /*5380*/  IMAD.U32 R11, RZ, RZ, UR6 ;  /* 0x00000006ff0b7e24 */ /* 0x000fe2000f8e00ff */
[----:B------:R-:W-:Y:S01]  /*5390*/  UISETP.GE.U32.AND UP0, UPT, UR6, 0x9, UPT ;  /* 0x000000090600788c */ /* 0x000fe2000bf06070 */
[----:B------:R-:W-:Y:S01]  /*53a0*/  BSSY B1, `(.L_x_103) ;  /* 0x000006c000017945 */ /* 0x000fe20003800000 */
[----:B------:R-:W-:Y:S02]  /*53b0*/  ISETP.GT.U32.AND P1, PT, R6, 0x8, PT ;  /* 0x000000080600780c */ /* 0x000fe40003f24070 */
[----:B------:R-:W-:Y:S02]  /*53c0*/  PRMT R16, RZ, 0x7610, R16 ;  /* 0x00007610ff107816 */ /* 0x000fe40000000010 */
[----:B------:R-:W-:-:S02]  /*53d0*/  ISETP.LT.U32.AND P1, PT, R11, 0x9, P1 ;  /* 0x000000090b00780c */ /* 0x000fc40000f21070 */
[----:B------:R-:W-:Y:S01]  /*53e0*/  PLOP3.LUT P4, PT, PT, PT, UP0, 0x80, 0x0 ;  /* 0x000000000000781c */ /* 0x000fe20003f8f008 */
[----:B------:R-:W0:Y:S01]  /*53f0*/  @P5 S2R R5, SR_CgaCtaId ;  /* 0x0000000000055919 */ /* 0x000e220000008800 */
[----:B------:R-:W-:-:S04]  /*5400*/  @P5 MOV R4, 0x400 ;  /* 0x0000040000045802 */ /* 0x000fc80000000f00 */
[----:B0-----:R-:W-:Y:S01]  /*5410*/  @P5 LEA R10, R5, R4, 0x18 ;  /* 0x00000004050a5211 */ /* 0x001fe200078ec0ff */
[----:B------:R-:W-:-:S03]  /*5420*/  IMAD.WIDE.U32 R4, R6, 0x38e38e39, RZ ;  /* 0x38e38e3906047825 */ /* 0x000fc600078e00ff */
[----:B------:R0:W-:Y:S01]  /*5430*/  @P5 SYNCS.ARRIVE.TRANS64.A1T0 RZ, [R10+URZ+0xc8], RZ ;  /* 0x0000c8ff0aff59a7 */ /* 0x0001e2000810003f */
[----:B------:R-:W-:Y:S01]  /*5440*/  IADD3 R2, P5, R2, R8, RZ ;  /* 0x0000000802027210 */ /* 0x000fe20007fbe0ff */
[----:B------:R-:W-:Y:S01]  /*5450*/  IMAD.MOV.U32 R4, RZ, RZ, -0x1 ;  /* 0xffffffffff047424 */ /* 0x000fe200078e00ff */
[----:B------:R-:W-:Y:S02]  /*5460*/  SHF.R.U32.HI R11, RZ, 0x1, R5 ;  /* 0x00000001ff0b7819 */ /* 0x000fe40000011605 */
[----:B------:R-:W-:Y:S01]  /*5470*/  SEL R5, RZ, 0x1, !P1 ;  /* 0x00000001ff057807 */ /* 0x000fe20004800000 */
[----:B------:R-:W-:Y:S01]  /*5480*/  IMAD.X R3, R3, 0x1, R0, P5 ;  /* 0x0000000103037824 */ /* 0x000fe200028e0600 */
[----:B------:R-:W-:Y:S01]  /*5490*/  ISETP.GE.U32.AND P1, PT, R2, UR8, PT ;  /* 0x0000000802007c0c */ /* 0x000fe2000bf26070 */
[----:B------:R-:W-:Y:S01]  /*54a0*/  IMAD R13, R11, -0x9, R6 ;  /* 0xfffffff70b0d7824 */ /* 0x000fe200078e0206 */
[----:B------:R-:W-:Y:S01]  /*54b0*/  LOP3.LUT R12, R12, R5, RZ, 0x3c, !PT ;  /* 0x000000050c0c7212 */ /* 0x000fe200078e3cff */
[----:B------:R-:W-:Y:S01]  /*54c0*/  IMAD.MOV.U32 R6, RZ, RZ, -0x1 ;  /* 0xffffffffff067424 */ /* 0x000fe200078e00ff */
[----:B------:R-:W-:Y:S01]  /*54d0*/  ISETP.GE.U32.AND.EX P1, PT, R3, UR9, PT, P1 ;  /* 0x0000000903007c0c */ /* 0x000fe2000bf26110 */
[----:B------:R-:W-:Y:S01]  /*54e0*/  IMAD.MOV.U32 R5, RZ, RZ, -0x1 ;  /* 0xffffffffff057424 */ /* 0x000fe200078e00ff */
[----:B------:R-:W-:-:S02]  /*54f0*/  @P4 LOP3.LUT R12, R12, 0x1, R11, 0x78, !PT ;  /* 0x000000010c0c4812 */ /* 0x000fc400078e780b */
[----:B0-----:R-:W-:-:S09]  /*5500*/  PRMT R10, RZ, 0x7610, R10 ;  /* 0x00007610ff0a7816 */ /* 0x001fd2000000000a */
[----:B------:R-:W-:Y:S05]  /*5510*/  @P1 BRA `(.L_x_104) ;  /* 0x0000000400501947 */ /* 0x000fea0003800000 */
[----:B------:R-:W0:Y:S01]  /*5520*/  S2R R6, SR_CTAID.X ;  /* 0x0000000000067919 */ /* 0x000e220000002500 */
[----:B------:R-:W-:Y:S01]  /*5530*/  ULDC.64 UR8, c[0x0][0x728] ;  /* 0x0001ca0000087ab9 */ /* 0x000fe20000000a00 */
[----:B------:R-:W-:Y:S01]  /*5540*/  ULDC UR11, c[0x0][0x730] ;  /* 0x0001cc00000b7ab9 */ /* 0x000fe20000000800 */
[----:B------:R-:W-:Y:S01]  /*5550*/  ISETP.NE.U32.AND P1, PT, RZ, UR8, PT ;  /* 0x00000008ff007c0c */ /* 0x000fe2000bf25070 */
[----:B------:R-:W1:Y:S01]  /*5560*/  S2R R19, SR_CTAID.Y ;  /* 0x0000000000137919 */ /* 0x000e620000002600 */
[----:B------:R-:W-:Y:S01]  /*5570*/  ULDC UR12, c[0x0][0x150] ;  /* 0x00005400000c7ab9 */ /* 0x000fe20000000800 */
[----:B------:R-:W-:Y:S01]  /*5580*/  IMAD.MOV.U32 R4, RZ, RZ, R2 ;  /* 0x000000ffff047224 */ /* 0x000fe200078e0002 */
[----:B------:R-:W-:Y:S01]  /*5590*/  ISETP.NE.AND.EX P1, PT, RZ, UR9, PT, P1 ;  /* 0x00000009ff007c0c */ /* 0x000fe2000bf25310 */
[----:B------:R-:W-:Y:S01]  /*55a0*/  IMAD.MOV.U32 R5, RZ, RZ, R3 ;  /* 0x000000ffff057224 */ /* 0x000fe200078e0003 */
[----:B0-----:R-:W-:-:S11]  /*55b0*/  I2FP.F32.U32 R20, R6 ;  /* 0x0000000600147245 */ /* 0x001fd60000201000 */
[----:B------:R-:W-:Y:S05]  /*55c0*/  @!P1 BRA `(.L_x_105) ;  /* 0x0000000000289947 */ /* 0x000fea0003800000 */
[----:B------:R-:W-:Y:S02]  /*55d0*/  ULDC UR10, c[0x0][0x734] ;  /* 0x0001cd00000a7ab9 */ /* 0x000fe40000000800 */
[----:B------:R-:W-:-:S05]  /*55e0*/  IADD3 R5, P1, R2, UR10, RZ ;  /* 0x0000000a02057c10 */ /* 0x000fca000ff3e0ff */
[----:B------:R-:W-:-:S04]  /*55f0*/  IMAD.X R21, RZ, RZ, R3, P1 ;  /* 0x000000ffff157224 */ /* 0x000fc800008e0603 */
[----:B------:R-:W-:-:S04]  /*5600*/  IMAD.WIDE.U32 R10, R21, UR8, RZ ;  /* 0x00000008150a7c25 */ /* 0x000fc8000f8e00ff */
[----:B------:R-:W-:-:S04]  /*5610*/  IMAD.WIDE.U32 R10, P1, R5, UR9, R10 ;  /* 0x00000009050a7c25 */ /* 0x000fc8000f82000a */
[----:B------:R-:W-:-:S04]  /*5620*/  IMAD.WIDE.U32 R4, R5, UR8, RZ ;  /* 0x0000000805047c25 */ /* 0x000fc8000f8e00ff */
[----:B------:R-:W-:Y:S01]  /*5630*/  IMAD.MOV.U32 R4, RZ, RZ, R11 ;  /* 0x000000ffff047224 */ /* 0x000fe200078e000b */
[----:B------:R-:W-:Y:S01]  /*5640*/  IADD3 RZ, P4, R5, R10, RZ ;  /* 0x0000000a05ff7210 */ /* 0x000fe20007f9e0ff */
[----:B------:R-:W-:-:S04]  /*5650*/  IMAD.X R5, RZ, RZ, RZ, P1 ;  /* 0x000000ffff057224 */ /* 0x000fc800008e06ff */
[----:B------:R-:W-:-:S08]  /*5660*/  IMAD.WIDE.U32.X R4, R21, UR9, R4, P4 ;  /* 0x0000000915047c25 */ /* 0x000fd0000a0e0404 */
.L_x_105:
[--C-:B------:R-:W-:Y:S01]  /*5670*/  SHF.R.U64 R18, R4, UR11, R5.reuse ;  /* 0x0000000b04127c19 */ /* 0x100fe20008001205 */
[----:B------:R-:W-:Y:S01]  /*5680*/  FMUL R20, R20, UR12 ;  /* 0x0000000c14147c20 */ /* 0x000fe20008400000 */
[----:B------:R-:W0:Y:S01]  /*5690*/  LDC R21, c[0x0][0x144] ;  /* 0x00005100ff157b82 */ /* 0x000e220000000800 */
[----:B-1----:R-:W-:Y:S01]  /*56a0*/  I2FP.F32.U32 R10, R19 ;  /* 0x00000013000a7245 */ /* 0x002fe20000201000 */
[----:B------:R-:W-:Y:S01]  /*56b0*/  ULDC UR10, c[0x0][0x154] ;  /* 0x00005500000a7ab9 */ /* 0x000fe20000000800 */
[----:B------:R-:W-:Y:S01]  /*56c0*/  SHF.R.U32.HI R4, RZ, UR11, R5 ;  /* 0x0000000bff047c19 */ /* 0x000fe20008011605 */
[----:B------:R-:W-:Y:S01]  /*56d0*/  ULDC.64 UR8, c[0x0][0x720] ;  /* 0x0001c80000087ab9 */ /* 0x000fe20000000a00 */
[----:B------:R-:W-:Y:S01]  /*56e0*/  IADD3 R5, P1, RZ, -R18, RZ ;  /* 0x80000012ff057210 */ /* 0x000fe20007f3e0ff */
[----:B------:R-:W1:Y:S01]  /*56f0*/  F2I.U32.TRUNC.NTZ R20, R20 ;  /* 0x0000001400147305 */ /* 0x000e62000020f000 */
[----:B------:R-:W-:Y:S01]  /*5700*/  FMUL R10, R10, UR10 ;  /* 0x0000000a0a0a7c20 */ /* 0x000fe20008400000 */
[----:B------:R-:W2:Y:S01]  /*5710*/  LDC R22, c[0x0][0x148] ;  /* 0x00005200ff167b82 */ /* 0x000ea20000000800 */
[----:B------:R-:W-:Y:S01]  /*5720*/  ULDC.64 UR10, c[0x0][0x740] ;  /* 0x0001d000000a7ab9 */ /* 0x000fe20000000a00 */
[----:B------:R-:W-:Y:S01]  /*5730*/  IMAD.X R4, RZ, RZ, ~R4, P1 ;  /* 0x000000ffff047224 */ /* 0x000fe200008e0e04 */
[----:B------:R-:W-:-:S03]  /*5740*/  ISETP.NE.U32.AND P1, PT, RZ, UR10, PT ;  /* 0x0000000aff007c0c */ /* 0x000fc6000bf25070 */
[----:B------:R-:W-:Y:S01]  /*5750*/  IMAD R4, R4, UR8, RZ ;  /* 0x0000000804047c24 */ /* 0x000fe2000f8e02ff */
[----:B------:R-:W3:Y:S01]  /*5760*/  F2I.U32.TRUNC.NTZ R10, R10 ;  /* 0x0000000a000a7305 */ /* 0x000ee2000020f000 */
[----:B------:R-:W-:Y:S02]  /*5770*/  ISETP.NE.AND.EX P1, PT, RZ, UR11, PT, P1 ;  /* 0x0000000bff007c0c */ /* 0x000fe4000bf25310 */
[C---:B------:R-:W-:Y:S02]  /*5780*/  IMAD R11, R5.reuse, UR9, R4 ;  /* 0x00000009050b7c24 */ /* 0x040fe4000f8e0204 */
[----:B------:R-:W-:Y:S01]  /*5790*/  IMAD.WIDE.U32 R4, R5, UR8, R2 ;  /* 0x0000000805047c25 */ /* 0x000fe2000f8e0002 */
[----:B------:R-:W-:-:S03]  /*57a0*/  ULDC UR8, c[0x0][0x718] ;  /* 0x0001c60000087ab9 */ /* 0x000fc60000000800 */
[----:B-1----:R-:W-:Y:S02]  /*57b0*/  IMAD.MOV R20, RZ, RZ, -R20 ;  /* 0x000000ffff147224 */ /* 0x002fe400078e0a14 */
[----:B------:R-:W-:Y:S02]  /*57c0*/  IMAD.IADD R5, R5, 0x1, R11 ;  /* 0x0000000105057824 */ /* 0x000fe400078e020b */
[----:B0-----:R-:W-:-:S03]  /*57d0*/  IMAD R6, R21, R20, R6 ;  /* 0x0000001415067224 */ /* 0x001fc600078e0206 */
[--C-:B------:R-:W-:Y:S01]  /*57e0*/  SHF.R.U64 R20, R4, UR8, R5.reuse ;  /* 0x0000000804147c19 */ /* 0x100fe20008001205 */
[----:B---3--:R-:W-:Y:S01]  /*57f0*/  IMAD.MOV R4, RZ, RZ, -R10 ;  /* 0x000000ffff047224 */ /* 0x008fe200078e0a0a */
[----:B------:R-:W-:Y:S01]  /*5800*/  SHF.R.U32.HI R5, RZ, UR8, R5 ;  /* 0x00000008ff057c19 */ /* 0x000fe20008011605 */
[----:B------:R-:W-:Y:S02]  /*5810*/  ULDC UR8, c[0x0][0x708] ;  /* 0x0001c20000087ab9 */ /* 0x000fe40000000800 */
[----:B--2---:R-:W-:Y:S01]  /*5820*/  @P3 IMAD R6, R22, R4, R19 ;  /* 0x0000000416063224 */ /* 0x004fe200078e0213 */
[--C-:B------:R-:W-:Y:S02]  /*5830*/  SHF.R.U64 R22, R20, UR8, R5.reuse ;  /* 0x0000000814167c19 */ /* 0x100fe40008001205 */
[----:B------:R-:W-:Y:S01]  /*5840*/  SHF.R.U32.HI R5, RZ, UR8, R5 ;  /* 0x00000008ff057c19 */ /* 0x000fe20008011605 */
[----:B------:R-:W-:-:S03]  /*5850*/  ULDC UR8, c[0x0][0x758] ;  /* 0x0001d60000087ab9 */ /* 0x000fc60000000800 */
[--C-:B------:R-:W-:Y:S02]  /*5860*/  SHF.R.U64 R19, R22, UR8, R5.reuse ;  /* 0x0000000816137c19 */ /* 0x100fe40008001205 */
[----:B------:R-:W-:-:S03]  /*5870*/  SHF.R.U32.HI R21, RZ, UR8, R5 ;  /* 0x00000008ff157c19 */ /* 0x000fc60008011605 */
[----:B------:R-:W-:Y:S02]  /*5880*/  IMAD.MOV.U32 R10, RZ, RZ, R19 ;  /* 0x000000ffff0a7224 */ /* 0x000fe400078e0013 */
[----:B------:R-:W-:Y:S01]  /*5890*/  IMAD.MOV.U32 R5, RZ, RZ, R21 ;  /* 0x000000ffff057224 */ /* 0x000fe200078e0015 */
[----:B------:R-:W-:Y:S06]  /*58a0*/  @!P1 BRA `(.L_x_106) ;  /* 0x00000000002c9947 */ /* 0x000fec0003800000 */
        /* <DEDUP_REMOVED lines=9> */
[----:B------:R-:W-:-:S04]  /*5940*/  IMAD.WIDE.U32.X R4, R21, UR11, R4, P4 ;  /* 0x0000000b15047c25 */ /* 0x000fc8000a0e0404 */
[----:B------:R-:W-:-:S07]  /*5950*/  IMAD.MOV.U32 R10, RZ, RZ, R4 ;  /* 0x000000ffff0a7224 */ /* 0x000fce00078e0004 */
.L_x_106:
[----:B------:R-:W-:Y:S01]  /*5960*/  ULDC UR8, c[0x0][0x748] ;  /* 0x0001d20000087ab9 */ /* 0x000fe20000000800 */
[----:B------:R-:W-:Y:S01]  /*5970*/  LOP3.LUT R4, R22, UR7, RZ, 0xc0, !PT ;  /* 0x0000000716047c12 */ /* 0x000fe2000f8ec0ff */
[----:B------:R-:W-:Y:S01]  /*5980*/  ULDC UR9, c[0x0][0x710] ;  /* 0x0001c40000097ab9 */ /* 0x000fe20000000800 */
[----:B------:R-:W-:Y:S01]  /*5990*/  SHF.R.U64 R5, R10, UR8, R5 ;  /* 0x000000080a057c19 */ /* 0x000fe20008001205 */
[----:B------:R-:W-:Y:S01]  /*59a0*/  ULDC UR8, c[0x0][0x738] ;  /* 0x0001ce0000087ab9 */ /* 0x000fe20000000800 */
[----:B------:R-:W-:-:S03]  /*59b0*/  LOP3.LUT R20, R20, UR4, RZ, 0xc0, !PT ;  /* 0x0000000414147c12 */ /* 0x000fc6000f8ec0ff */
[----:B------:R-:W-:Y:S02]  /*59c0*/  IMAD.MOV R10, RZ, RZ, -R5 ;  /* 0x000000ffff0a7224 */ /* 0x000fe400078e0a05 */
[----:B------:R-:W-:Y:S02]  /*59d0*/  IMAD R5, R5, UR5, R4 ;  /* 0x0000000505057c24 */ /* 0x000fe4000f8e0204 */
[----:B------:R-:W-:Y:S01]  /*59e0*/  IMAD R19, R10, UR8, R19 ;  /* 0x000000080a137c24 */ /* 0x000fe2000f8e0213 */
[----:B------:R-:W-:Y:S01]  /*59f0*/  ULDC UR8, c[0x0][0x700] ;  /* 0x0001c00000087ab9 */ /* 0x000fe20000000800 */
[----:B------:R-:W-:Y:S02]  /*5a00*/  IMAD R6, R5, UR9, R6 ;  /* 0x0000000905067c24 */ /* 0x000fe4000f8e0206 */
[----:B------:R-:W-:Y:S02]  /*5a10*/  IMAD R19, R19, UR8, R20 ;  /* 0x0000000813137c24 */ /* 0x000fe4000f8e0214 */
[----:B------:R-:W-:-:S02]  /*5a20*/  IMAD.MOV.U32 R10, RZ, RZ, 0x1 ;  /* 0x00000001ff0a7424 */ /* 0x000fc400078e00ff */
[----:B------:R-:W-:Y:S01]  /*5a30*/  IMAD.MOV.U32 R5, RZ, RZ, R18 ;  /* 0x000000ffff057224 */ /* 0x000fe200078e0012 */
[----:B------:R-:W-:Y:S02]  /*5a40*/  SEL R4, R19, R6, !P3 ;  /* 0x0000000613047207 */ /* 0x000fe40005800000 */
[----:B------:R-:W-:-:S07]  /*5a50*/  SEL R6, R6, R19, !P3 ;  /* 0x0000001306067207 */ /* 0x000fce0005800000 */
.L_x_104:
[----:B------:R-:W-:Y:S05]  /*5a60*/  BSYNC B1 ;  /* 0x0000000000017941 */ /* 0x000fea0003800000 */
.L_x_103:
[----:B------:R-:W-:-:S13]  /*5a70*/  LOP3.LUT P1, RZ, R10, 0xff, RZ, 0xc0, !PT ;  /* 0x000000ff0aff7812 */ /* 0x000fda000782c0ff */
[----:B------:R-:W-:Y:S05]  /*5a80*/  @P1 BRA `(.L_x_107) ;  /* 0xfffffff000e41947 */ /* 0x000fea000383ffff */
[----:B------:R-:W-:Y:S05]  /*5a90*/  BSYNC B0 ;  /* 0x0000000000007941 */ /* 0x000fea0003800000 */
.L_x_95:
[----:B------:R-:W-:-:S03]  /*5aa0*/  UMOV UR8, 0xffffffff ;  /* 0xffffffff00087882 */ /* 0x000fc60000000000 */
[----:B------:R-:W-:Y:S05]  /*5ab0*/  BRA.DIV UR8, `(.L_x_108) ;  /* 0x0000000608e87947 */ /* 0x000fea000b800000 */
[----:B------:R-:W-:-:S13]  /*5ac0*/  ELECT P0, URZ, PT ;  /* 0x00000000003f782f */ /* 0x000fda0003800000 */
.L_x_129:
[----:B------:R-:W-:Y:S04]  /*5ad0*/  BSSY B0, `(.L_x_109) ;  /* 0x0000058000007945 */ /* 0x000fe80003800000 */
[----:B------:R-:W-:Y:S05]  /*5ae0*/  @!P0 BRA `(.L_x_110) ;  /* 0x0000000400588947 */ /* 0x000fea0003800000 */
[----:B------:R-:W-:-:S04]  /*5af0*/  LOP3.LUT R7, R7, 0x2, RZ, 0xfc, !PT ;  /* 0x0000000207077812 */ /* 0x000fc800078efcff */
[----:B------:R-:W-:-:S13]  /*5b00*/  ISETP.NE.AND P0, PT, R7, 0x3, PT ;  /* 0x000000030700780c */ /* 0x000fda0003f05270 */
[----:B------:R-:W-:Y:S05]  /*5b10*/  @!P0 BRA `(.L_x_111) ;  /* 0x0000000000048947 */ /* 0x000fea0003800000 */
[----:B------:R-:W-:Y:S01]  /*5b20*/  BPT.TRAP 0x1 ;  /* 0x000000040000795c */ /* 0x000fe20000300000 */
.L_x_111:
[----:B------:R-:W0:Y:S01]  /*5b30*/  S2R R3, SR_CgaCtaId ;  /* 0x0000000000037919 */ /* 0x000e220000008800 */
[----:B------:R-:W-:Y:S02]  /*5b40*/  MOV R0, 0x400 ;  /* 0x0000040000007802 */ /* 0x000fe40000000f00 */
[----:B------:R-:W-:Y:S02]  /*5b50*/  SHF.L.U32 R2, R12, 0x1f, RZ ;  /* 0x0000001f0c027819 */ /* 0x000fe400000006ff */
[----:B0-----:R-:W-:-:S05]  /*5b60*/  LEA R0, R3, R0, 0x18 ;  /* 0x0000000003007211 */ /* 0x001fca00078ec0ff */
[----:B------:R-:W-:-:S04]  /*5b70*/  VIADD R0, R0, 0x48 ;  /* 0x0000004800007836 */ /* 0x000fc80000000000 */
[C---:B------:R-:W-:Y:S02]  /*5b80*/  IMAD R5, R13.reuse, 0x8, R0 ;  /* 0x000000080d057824 */ /* 0x040fe400078e0200 */
[----:B------:R-:W-:Y:S02]  /*5b90*/  VIADD R13, R13, 0x1 ;  /* 0x000000010d0d7836 */ /* 0x000fe40000000000 */
[----:B------:R-:W0:Y:S03]  /*5ba0*/  SYNCS.PHASECHK.TRANS64.TRYWAIT P0, [R5+URZ], R2 ;  /* 0x00000002050075a7 */ /* 0x000e26000800017f */
[----:B------:R-:W-:-:S04]  /*5bb0*/  ISETP.NE.AND P1, PT, R13, 0x9, PT ;  /* 0x000000090d00780c */ /* 0x000fc80003f25270 */
[----:B------:R-:W-:Y:S02]  /*5bc0*/  SEL R3, RZ, 0x1, P1 ;  /* 0x00000001ff037807 */ /* 0x000fe40000800000 */
[----:B------:R-:W-:Y:S02]  /*5bd0*/  SEL R13, R13, RZ, P1 ;  /* 0x000000ff0d0d7207 */ /* 0x000fe40000800000 */
[----:B------:R-:W-:-:S03]  /*5be0*/  LOP3.LUT R12, R12, R3, RZ, 0x3c, !PT ;  /* 0x000000030c0c7212 */ /* 0x000fc600078e3cff */
[----:B------:R-:W-:Y:S01]  /*5bf0*/  IMAD R7, R13, 0x8, R0 ;  /* 0x000000080d077824 */ /* 0x000fe200078e0200 */
[----:B------:R-:W-:Y:S01]  /*5c00*/  SHF.L.U32 R4, R12, 0x1f, RZ ;  /* 0x0000001f0c047819 */ /* 0x000fe200000006ff */
[----:B0-----:R-:W-:Y:S06]  /*5c10*/  @!P0 BRA `(.L_x_112) ;  /* 0x0000000400b48947 */ /* 0x001fec0003800000 */
.L_x_130:
[----:B------:R-:W1:Y:S01]  /*5c20*/  SYNCS.PHASECHK.TRANS64.TRYWAIT P0, [R7+URZ], R4 ;  /* 0x00000004070075a7 */ /* 0x000e62000800017f */
[----:B0-----:R-:W-:-:S05]  /*5c30*/  VIADD R2, R13, 0x1 ;  /* 0x000000010d027836 */ /* 0x001fca0000000000 */
[----:B------:R-:W-:-:S04]  /*5c40*/  ISETP.NE.AND P1, PT, R2, 0x9, PT ;  /* 0x000000090200780c */ /* 0x000fc80003f25270 */
[----:B------:R-:W-:Y:S02]  /*5c50*/  SEL R3, RZ, 0x1, P1 ;  /* 0x00000001ff037807 */ /* 0x000fe40000800000 */
[----:B------:R-:W-:Y:S02]  /*5c60*/  SEL R9, R2, RZ, P1 ;  /* 0x000000ff02097207 */ /* 0x000fe40000800000 */
[----:B------:R-:W-:-:S03]  /*5c70*/  LOP3.LUT R12, R12, R3, RZ, 0x3c, !PT ;  /* 0x000000030c0c7212 */ /* 0x000fc600078e3cff */
[----:B------:R-:W-:Y:S01]  /*5c80*/  IMAD R6, R9, 0x8, R0 ;  /* 0x0000000809067824 */ /* 0x000fe200078e0200 */
[----:B------:R-:W-:Y:S01]  /*5c90*/  SHF.L.U32 R5, R12, 0x1f, RZ ;  /* 0x0000001f0c057819 */ /* 0x000fe200000006ff */
[----:B-1----:R-:W-:Y:S06]  /*5ca0*/  @!P0 BRA `(.L_x_113) ;  /* 0x0000000400a48947 */ /* 0x002fec0003800000 */
.L_x_131:
[----:B------:R-:W1:Y:S01]  /*5cb0*/  SYNCS.PHASECHK.TRANS64.TRYWAIT P0, [R6+URZ], R5 ;  /* 0x00000005060075a7 */ /* 0x000e62000800017f */
[----:B------:R-:W-:-:S05]  /*5cc0*/  VIADD R2, R9, 0x1 ;  /* 0x0000000109027836 */ /* 0x000fca0000000000 */
[----:B------:R-:W-:-:S04]  /*5cd0*/  ISETP.NE.AND P1, PT, R2, 0x9, PT ;  /* 0x000000090200780c */ /* 0x000fc80003f25270 */
[----:B------:R-:W-:Y:S02]  /*5ce0*/  SEL R3, RZ, 0x1, P1 ;  /* 0x00000001ff037807 */ /* 0x000fe40000800000 */
[----:B0-----:R-:W-:Y:S02]  /*5cf0*/  SEL R7, R2, RZ, P1 ;  /* 0x000000ff02077207 */ /* 0x001fe40000800000 */
[----:B------:R-:W-:-:S03]  /*5d00*/  LOP3.LUT R12, R12, R3, RZ, 0x3c, !PT ;  /* 0x000000030c0c7212 */ /* 0x000fc600078e3cff */
[----:B------:R-:W-:Y:S01]  /*5d10*/  IMAD R9, R7, 0x8, R0 ;  /* 0x0000000807097824 */ /* 0x000fe200078e0200 */
[----:B------:R-:W-:Y:S01]  /*5d20*/  SHF.L.U32 R4, R12, 0x1f, RZ ;  /* 0x0000001f0c047819 */ /* 0x000fe200000006ff */
[----:B-1----:R-:W-:Y:S06]  /*5d30*/  @!P0 BRA `(.L_x_114) ;  /* 0x0000000400948947 */ /* 0x002fec0003800000 */
.L_x_132:
[----:B------:R-:W1:Y:S01]  /*5d40*/  SYNCS.PHASECHK.TRANS64.TRYWAIT P0, [R9+URZ], R4 ;  /* 0x00000004090075a7 */ /* 0x000e62000800017f */
[----:B------:R-:W-:-:S05]  /*5d50*/  VIADD R2, R7, 0x1 ;  /* 0x0000000107027836 */ /* 0x000fca0000000000 */
[----:B------:R-:W-:-:S04]  /*5d60*/  ISETP.NE.AND P1, PT, R2, 0x9, PT ;  /* 0x000000090200780c */ /* 0x000fc80003f25270 */
[----:B------:R-:W-:Y:S02]  /*5d70*/  SEL R3, RZ, 0x1, P1 ;  /* 0x00000001ff037807 */ /* 0x000fe40000800000 */
[----:B------:R-:W-:Y:S02]  /*5d80*/  SEL R7, R2, RZ, P1 ;  /* 0x000000ff02077207 */ /* 0x000fe40000800000 */
[----:B------:R-:W-:-:S03]  /*5d90*/  LOP3.LUT R12, R12, R3, RZ, 0x3c, !PT ;  /* 0x000000030c0c7212 */ /* 0x000fc600078e3cff */
[----:B0-----:R-:W-:Y:S01]  /*5da0*/  IMAD R6, R7, 0x8, R0 ;  /* 0x0000000807067824 */ /* 0x001fe200078e0200 */
[----:B------:R-:W-:Y:S01]  /*5db0*/  SHF.L.U32 R5, R12, 0x1f, RZ ;  /* 0x0000001f0c057819 */ /* 0x000fe200000006ff */
[----:B-1----:R-:W-:Y:S06]  /*5dc0*/  @!P0 BRA `(.L_x_115) ;  /* 0x0000000400848947 */ /* 0x002fec0003800000 */
.L_x_133:
        /* <DEDUP_REMOVED lines=9> */
.L_x_134:
[----:B------:R-:W1:Y:S01]  /*5e60*/  SYNCS.PHASECHK.TRANS64.TRYWAIT P0, [R9+URZ], R4 ;  /* 0x00000004090075a7 */ /* 0x000e62000800017f */
[----:B------:R-:W-:-:S05]  /*5e70*/  VIADD R2, R7, 0x1 ;  /* 0x0000000107027836 */ /* 0x000fca0000000000 */
[----:B------:R-:W-:-:S04]  /*5e80*/  ISETP.NE.AND P1, PT, R2, 0x9, PT ;  /* 0x000000090200780c */ /* 0x000fc80003f25270 */
[----:B------:R-:W-:Y:S02]  /*5e90*/  SEL R3, RZ, 0x1, P1 ;  /* 0x00000001ff037807 */ /* 0x000fe40000800000 */
[----:B------:R-:W-:Y:S02]  /*5ea0*/  SEL R7, R2, RZ, P1 ;  /* 0x000000ff02077207 */ /* 0x000fe40000800000 */
[----:B------:R-:W-:-:S03]  /*5eb0*/  LOP3.LUT R12, R12, R3, RZ, 0x3c, !PT ;  /* 0x000000030c0c7212 */ /* 0x000fc600078e3cff */
[----:B------:R-:W-:Y:S01]  /*5ec0*/  IMAD R8, R7, 0x8, R0 ;  /* 0x0000000807087824 */ /* 0x000fe200078e0200 */
[----:B0-----:R-:W-:Y:S01]  /*5ed0*/  SHF.L.U32 R5, R12, 0x1f, RZ ;  /* 0x0000001f0c057819 */ /* 0x001fe200000006ff */
[----:B-1----:R-:W-:Y:S06]  /*5ee0*/  @!P0 BRA `(.L_x_117) ;  /* 0x0000000400648947 */ /* 0x002fec0003800000 */
.L_x_135:
[----:B------:R-:W1:Y:S01]  /*5ef0*/  SYNCS.PHASECHK.TRANS64.TRYWAIT P0, [R8+URZ], R5 ;  /* 0x00000005080075a7 */ /* 0x000e62000800017f */
[----:B------:R-:W-:-:S05]  /*5f00*/  VIADD R2, R7, 0x1 ;  /* 0x0000000107027836 */ /* 0x000fca0000000000 */
[----:B------:R-:W-:-:S04]  /*5f10*/  ISETP.NE.AND P1, PT, R2, 0x9, PT ;  /* 0x000000090200780c */ /* 0x000fc80003f25270 */
[----:B------:R-:W-:Y:S02]  /*5f20*/  SEL R3, RZ, 0x1, P1 ;  /* 0x00000001ff037807 */ /* 0x000fe40000800000 */
[----:B------:R-:W-:Y:S02]  /*5f30*/  SEL R7, R2, RZ, P1 ;  /* 0x000000ff02077207 */ /* 0x000fe40000800000 */
[----:B0-----:R-:W-:-:S03]  /*5f40*/  LOP3.LUT R9, R12, R3, RZ, 0x3c, !PT ;  /* 0x000000030c097212 */ /* 0x001fc600078e3cff */
[----:B------:R-:W-:Y:S01]  /*5f50*/  IMAD R11, R7, 0x8, R0 ;  /* 0x00000008070b7824 */ /* 0x000fe200078e0200 */
[----:B------:R-:W-:Y:S01]  /*5f60*/  SHF.L.U32 R6, R9, 0x1f, RZ ;  /* 0x0000001f09067819 */ /* 0x000fe200000006ff */
[----:B-1----:R-:W-:Y:S06]  /*5f70*/  @!P0 BRA `(.L_x_118) ;  /* 0x0000000400548947 */ /* 0x002fec0003800000 */
.L_x_136:
[----:B------:R-:W1:Y:S01]  /*5f80*/  SYNCS.PHASECHK.TRANS64.TRYWAIT P0, [R11+URZ], R6 ;  /* 0x000000060b0075a7 */ /* 0x000e62000800017f */
[----:B------:R-:W-:-:S05]  /*5f90*/  VIADD R2, R7, 0x1 ;  /* 0x0000000107027836 */ /* 0x000fca0000000000 */
[----:B------:R-:W-:-:S04]  /*5fa0*/  ISETP.NE.AND P1, PT, R2, 0x9, PT ;  /* 0x000000090200780c */ /* 0x000fc80003f25270 */
[----:B------:R-:W-:Y:S02]  /*5fb0*/  SEL R4, RZ, 0x1, P1 ;  /* 0x00000001ff047807 */ /* 0x000fe40000800000 */
[----:B------:R-:W-:Y:S02]  /*5fc0*/  SEL R3, R2, RZ, P1 ;  /* 0x000000ff02037207 */ /* 0x000fe40000800000 */
[----:B------:R-:W-:Y:S01]  /*5fd0*/  LOP3.LUT R4, R9, R4, RZ, 0x3c, !PT ;  /* 0x0000000409047212 */ /* 0x000fe200078e3cff */
[----:B-1----:R-:W-:Y:S06]  /*5fe0*/  @!P0 BRA `(.L_x_119) ;  /* 0x00000004004c8947 */ /* 0x002fec0003800000 */
.L_x_137:
[----:B------:R-:W-:Y:S01]  /*5ff0*/  IMAD R3, R3, 0x8, R0 ;  /* 0x0000000803037824 */ /* 0x000fe200078e0200 */
[----:B------:R-:W-:-:S07]  /*6000*/  SHF.L.U32 R0, R4, 0x1f, RZ ;  /* 0x0000001f04007819 */ /* 0x000fce00000006ff */
.L_x_120:
[----:B--2---:R2:W3:Y:S02]  /*6010*/  SYNCS.PHASECHK.TRANS64.TRYWAIT P0, [R3+URZ], R0 ;  /* 0x00000000030075a7 */ /* 0x0044e4000800017f */
[----:B---3--:R-:W-:Y:S05]  /*6020*/  @!P0 NANOSLEEP.SYNCS 0x989680 ;  /* 0x009896800000895d */ /* 0x008fea0003900000 */
[----:B------:R-:W3:Y:S02]  /*6030*/  @!P0 SYNCS.PHASECHK.TRANS64 P0, [R3+URZ], R0 ;  /* 0x00000000030085a7 */ /* 0x000ee4000800007f */
[----:B---3--:R-:W-:Y:S05]  /*6040*/  @!P0 BRA `(.L_x_120) ;  /* 0xfffffffc00f08947 */ /* 0x008fea000383ffff */
.L_x_110:
[----:B------:R-:W-:Y:S05]  /*6050*/  BSYNC B0 ;  /* 0x0000000000007941 */ /* 0x000fea0003800000 */
.L_x_109:
[----:B------:R-:W-:Y:S05]  /*6060*/  EXIT ;  /* 0x000000000000794d */ /* 0x000fea0003800000 */
.L_x_20:
[----:B0-----:R-:W-:-:S04]  /*6070*/  IMAD.U32 R22, RZ, RZ, UR12 ;  /* 0x0000000cff167e24 */ /* 0x001fc8000f8e00ff */
[----:B------:R0:W1:Y:S03]  /*6080*/  SYNCS.PHASECHK.TRANS64.TRYWAIT P0, [R22+URZ+-0x8], R21 ;  /* 0xfffff815160075a7 */ /* 0x000066000800017f */
[----:B-1----:R-:W-:Y:S05]  /*6090*/  @!P0 NANOSLEEP.SYNCS 0x989680 ;  /* 0x009896800000895d */ /* 0x002fea0003900000 */
[----:B------:R-:W1:Y:S02]  /*60a0*/  @!P0 SYNCS.PHASECHK.TRANS64 P0, [R22+URZ+-0x8], R21 ;  /* 0xfffff815160085a7 */ /* 0x000e64000800007f */
[----:B-1----:R-:W-:Y:S05]  /*60b0*/  @!P0 BRA `(.L_x_20) ;  /* 0xfffffffc00ec8947 */ /* 0x002fea000383ffff */
[----:B------:R-:W-:Y:S05]  /*60c0*/  BRA `(.L_x_121) ;  /* 0xffffffb400d87947 */ /* 0x000fea000383ffff */
.L_x_25:
[----:B-1----:R-:W-:-:S04]  /*60d0*/  IMAD.U32 R56, RZ, RZ, UR8 ;  /* 0x00000008ff387e24 */ /* 0x002fc8000f8e00ff */
[----:B------:R1:W4:Y:S03]  /*60e0*/  SYNCS.PHASECHK.TRANS64.TRYWAIT P0, [R56+URZ], R23 ;  /* 0x00000017380075a7 */ /* 0x000326000800017f */
[----:B----4-:R-:W-:Y:S05]  /*60f0*/  @!P0 NANOSLEEP.SYNCS 0x989680 ;  /* 0x009896800000895d */ /* 0x010fea0003900000 */
[----:B------:R-:W4:Y:S02]  /*6100*/  @!P0 SYNCS.PHASECHK.TRANS64 P0, [R56+URZ], R23 ;  /* 0x00000017380085a7 */ /* 0x000f24000800007f */
[----:B----4-:R-:W-:Y:S05]  /*6110*/  @!P0 BRA `(.L_x_25) ;  /* 0xfffffffc00ec8947 */ /* 0x010fea000383ffff */
[----:B------:R-:W-:Y:S05]  /*6120*/  BRA `(.L_x_24) ;  /* 0xffffffb800447947 */ /* 0x000fea000383ffff */
.L_x_29:
[----:B0-----:R-:W-:-:S04]  /*6130*/  IMAD.U32 R22, RZ, RZ, UR12 ;  /* 0x0000000cff167e24 */ /* 0x001fc8000f8e00ff */
[----:B------:R0:W1:Y:S03]  /*6140*/  SYNCS.PHASECHK.TRANS64.TRYWAIT P0, [R22+URZ+0x8], R21 ;  /* 0x00000815160075a7 */ /* 0x000066000800017f */
[----:B-1----:R-:W-:Y:S05]  /*6150*/  @!P0 NANOSLEEP.SYNCS 0x989680 ;  /* 0x009896800000895d */ /* 0x002fea0003900000 */
[----:B------:R-:W1:Y:S02]  /*6160*/  @!P0 SYNCS.PHASECHK.TRANS64 P0, [R22+URZ+0x8], R21 ;  /* 0x00000815160085a7 */ /* 0x000e64000800007f */
[----:B-1----:R-:W-:Y:S05]  /*6170*/  @!P0 BRA `(.L_x_29) ;  /* 0xfffffffc00ec8947 */ /* 0x002fea000383ffff */
[----:B------:R-:W-:Y:S05]  /*6180*/  BRA `(.L_x_122) ;  /* 0xffffffbc00387947 */ /* 0x000fea000383ffff */
.L_x_96:
[----:B------:R-:W-:Y:S01]  /*6190*/  BSSY B1, `(.L_x_123) ;  /* 0x0000006000017945 */ /* 0x000fe20003800000 */
[----:B------:R-:W-:-:S07]  /*61a0*/  IMAD.MOV.U32 R10, RZ, RZ, -0x1 ;  /* 0xffffffffff0a7424 */ /* 0x000fce00078e00ff */
[----:B------:R-:W-:Y:S05]  /*61b0*/  WARPSYNC.COLLECTIVE R10, `(.L_x_124) ;  /* 0x000000000a0c7348 */ /* 0x000fea0003c00000 */
[----:B------:R-:W-:Y:S02]  /*61c0*/  ELECT P1, UR62, PT ;  /* 0x00000000003e782f */ /* 0x000fe40003820000 */
[----:B------:R-:W-:Y:S01]  /*61d0*/  MOV R10, UR62 ;  /* 0x0000003e000a7c02 */ /* 0x000fe20008000f00 */
[----:B------:R-:W-:Y:S10]  /*61e0*/  ENDCOLLECTIVE ;  /* 0x000000000000791b */ /* 0x000ff40003800000 */
.L_x_124:
[----:B------:R-:W-:Y:S05]  /*61f0*/  BSYNC B1 ;  /* 0x0000000000017941 */ /* 0x000fea0003800000 */
.L_x_123:
[----:B------:R-:W-:Y:S05]  /*6200*/  BRA `(.L_x_125) ;  /* 0xffffffec00107947 */ /* 0x000fea000383ffff */
.L_x_99:
[----:B-1----:R1:W2:Y:S02]  /*6210*/  SYNCS.PHASECHK.TRANS64.TRYWAIT P1, [R20+URZ+0x48], R11 ;  /* 0x0000480b140075a7 */ /* 0x0022a4000802017f */
[----:B--2---:R-:W-:Y:S05]  /*6220*/  @!P1 NANOSLEEP.SYNCS 0x989680 ;  /* 0x009896800000995d */ /* 0x004fea0003900000 */
[----:B------:R-:W2:Y:S02]  /*6230*/  @!P1 SYNCS.PHASECHK.TRANS64 P1, [R20+URZ+0x48], R11 ;  /* 0x0000480b140095a7 */ /* 0x000ea4000802007f */
[----:B--2---:R-:W-:Y:S05]  /*6240*/  @!P1 BRA `(.L_x_99) ;  /* 0xfffffffc00f09947 */ /* 0x004fea000383ffff */
[----:B------:R-:W-:Y:S05]  /*6250*/  BRA `(.L_x_126) ;  /* 0xffffffec004c7947 */ /* 0x000fea000383ffff */
.L_x_108:
[----:B------:R-:W-:Y:S01]  /*6260*/  BSSY B0, `(.L_x_127) ;  /* 0x0000006000007945 */ /* 0x000fe20003800000 */
[----:B------:R-:W-:-:S07]  /*6270*/  IMAD.MOV.U32 R10, RZ, RZ, -0x1 ;  /* 0xffffffffff0a7424 */ /* 0x000fce00078e00ff */
[----:B------:R-:W-:Y:S05]  /*6280*/  WARPSYNC.COLLECTIVE R10, `(.L_x_128) ;  /* 0x000000000a0c7348 */ /* 0x000fea0003c00000 */
[----:B------:R-:W-:Y:S02]  /*6290*/  ELECT P1, UR62, PT ;  /* 0x00000000003e782f */ /* 0x000fe40003820000 */
[----:B------:R-:W-:Y:S01]  /*62a0*/  MOV R10, UR62 ;  /* 0x0000003e000a7c02 */ /* 0x000fe20008000f00 */
[----:B------:R-:W-:Y:S10]  /*62b0*/  ENDCOLLECTIVE ;  /* 0x000000000000791b */ /* 0x000ff40003800000 */
.L_x_128:
[----:B------:R-:W-:Y:S05]  /*62c0*/  BSYNC B0 ;  /* 0x0000000000007941 */ /* 0x000fea0003800000 */
.L_x_127:
[----:B------:R-:W-:Y:S01]  /*62d0*/  PLOP3.LUT P0, PT, P1, PT, PT, 0x80, 0x0 ;  /* 0x000000000000781c */ /* 0x000fe20000f0f070 */
[----:B------:R-:W-:-:S12]  /*62e0*/  BRA `(.L_x_129) ;  /* 0xfffffff400f87947 */ /* 0x000fd8000383ffff */
.L_x_112:
[----:B0-----:R0:W1:Y:S02]  /*62f0*/  SYNCS.PHASECHK.TRANS64.TRYWAIT P0, [R5+URZ], R2 ;  /* 0x00000002050075a7 */ /* 0x001064000800017f */
[----:B-1----:R-:W-:Y:S05]  /*6300*/  @!P0 NANOSLEEP.SYNCS 0x989680 ;  /* 0x009896800000895d */ /* 0x002fea0003900000 */
[----:B------:R-:W1:Y:S02]  /*6310*/  @!P0 SYNCS.PHASECHK.TRANS64 P0, [R5+URZ], R2 ;  /* 0x00000002050085a7 */ /* 0x000e64000800007f */
[----:B-1----:R-:W-:Y:S05]  /*6320*/  @!P0 BRA `(.L_x_112) ;  /* 0xfffffffc00f08947 */ /* 0x002fea000383ffff */
[----:B------:R-:W-:Y:S05]  /*6330*/  BRA `(.L_x_130) ;  /* 0xfffffff800387947 */ /* 0x000fea000383ffff */
.L_x_113:
[----:B0-----:R0:W1:Y:S02]  /*6340*/  SYNCS.PHASECHK.TRANS64.TRYWAIT P0, [R7+URZ], R4 ;  /* 0x00000004070075a7 */ /* 0x001064000800017f */
[----:B-1----:R-:W-:Y:S05]  /*6350*/  @!P0 NANOSLEEP.SYNCS 0x989680 ;  /* 0x009896800000895d */ /* 0x002fea0003900000 */
[----:B------:R-:W1:Y:S02]  /*6360*/  @!P0 SYNCS.PHASECHK.TRANS64 P0, [R7+URZ], R4 ;  /* 0x00000004070085a7 */ /* 0x000e64000800007f */
[----:B-1----:R-:W-:Y:S05]  /*6370*/  @!P0 BRA `(.L_x_113) ;  /* 0xfffffffc00f08947 */ /* 0x002fea000383ffff */
[----:B------:R-:W-:Y:S05]  /*6380*/  BRA `(.L_x_131) ;  /* 0xfffffff800487947 */ /* 0x000fea000383ffff */
.L_x_114:
[----:B0-----:R0:W1:Y:S02]  /*6390*/  SYNCS.PHASECHK.TRANS64.TRYWAIT P0, [R6+URZ], R5 ;  /* 0x00000005060075a7 */ /* 0x001064000800017f */
[----:B-1----:R-:W-:Y:S05]  /*63a0*/  @!P0 NANOSLEEP.SYNCS 0x989680 ;  /* 0x009896800000895d */ /* 0x002fea0003900000 */
[----:B------:R-:W1:Y:S02]  /*63b0*/  @!P0 SYNCS.PHASECHK.TRANS64 P0, [R6+URZ], R5 ;  /* 0x00000005060085a7 */ /* 0x000e64000800007f */
[----:B-1----:R-:W-:Y:S05]  /*63c0*/  @!P0 BRA `(.L_x_114) ;  /* 0xfffffffc00f08947 */ /* 0x002fea000383ffff */
[----:B------:R-:W-:Y:S05]  /*63d0*/  BRA `(.L_x_132) ;  /* 0xfffffff800587947 */ /* 0x000fea000383ffff */
.L_x_115:
[----:B0-----:R0:W1:Y:S02]  /*63e0*/  SYNCS.PHASECHK.TRANS64.TRYWAIT P0, [R9+URZ], R4 ;  /* 0x00000004090075a7 */ /* 0x001064000800017f */
[----:B-1----:R-:W-:Y:S05]  /*63f0*/  @!P0 NANOSLEEP.SYNCS 0x989680 ;  /* 0x009896800000895d */ /* 0x002fea0003900000 */
[----:B------:R-:W1:Y:S02]  /*6400*/  @!P0 SYNCS.PHASECHK.TRANS64 P0, [R9+URZ], R4 ;  /* 0x00000004090085a7 */ /* 0x000e64000800007f */
[----:B-1----:R-:W-:Y:S05]  /*6410*/  @!P0 BRA `(.L_x_115) ;  /* 0xfffffffc00f08947 */ /* 0x002fea000383ffff */
[----:B------:R-:W-:Y:S05]  /*6420*/  BRA `(.L_x_133) ;  /* 0xfffffff800687947 */ /* 0x000fea000383ffff */
.L_x_116:
[----:B0-----:R0:W1:Y:S02]  /*6430*/  SYNCS.PHASECHK.TRANS64.TRYWAIT P0, [R6+URZ], R5 ;  /* 0x00000005060075a7 */ /* 0x001064000800017f */
[----:B-1----:R-:W-:Y:S05]  /*6440*/  @!P0 NANOSLEEP.SYNCS 0x989680 ;  /* 0x009896800000895d */ /* 0x002fea0003900000 */
[----:B------:R-:W1:Y:S02]  /*6450*/  @!P0 SYNCS.PHASECHK.TRANS64 P0, [R6+URZ], R5 ;  /* 0x00000005060085a7 */ /* 0x000e64000800007f */
[----:B-1----:R-:W-:Y:S05]  /*6460*/  @!P0 BRA `(.L_x_116) ;  /* 0xfffffffc00f08947 */ /* 0x002fea000383ffff */
[----:B------:R-:W-:Y:S05]  /*6470*/  BRA `(.L_x_134) ;  /* 0xfffffff800787947 */ /* 0x000fea000383ffff */
.L_x_117:
[----:B0-----:R0:W1:Y:S02]  /*6480*/  SYNCS.PHASECHK.TRANS64.TRYWAIT P0, [R9+URZ], R4 ;  /* 0x00000004090075a7 */ /* 0x001064000800017f */
[----:B-1----:R-:W-:Y:S05]  /*6490*/  @!P0 NANOSLEEP.SYNCS 0x989680 ;  /* 0x009896800000895d */ /* 0x002fea0003900000 */
[----:B------:R-:W1:Y:S02]  /*64a0*/  @!P0 SYNCS.PHASECHK.TRANS64 P0, [R9+URZ], R4 ;  /* 0x00000004090085a7 */ /* 0x000e64000800007f */
[----:B-1----:R-:W-:Y:S05]  /*64b0*/  @!P0 BRA `(.L_x_117) ;  /* 0xfffffffc00f08947 */ /* 0x002fea000383ffff */
[----:B------:R-:W-:Y:S05]  /*64c0*/  BRA `(.L_x_135) ;  /* 0xfffffff800887947 */ /* 0x000fea000383ffff */
.L_x_118:
[----:B0-----:R0:W1:Y:S02]  /*64d0*/  SYNCS.PHASECHK.TRANS64.TRYWAIT P0, [R8+URZ], R5 ;  /* 0x00000005080075a7 */ /* 0x001064000800017f */
[----:B-1----:R-:W-:Y:S05]  /*64e0*/  @!P0 NANOSLEEP.SYNCS 0x989680 ;  /* 0x009896800000895d */ /* 0x002fea0003900000 */
[----:B------:R-:W1:Y:S02]  /*64f0*/  @!P0 SYNCS.PHASECHK.TRANS64 P0, [R8+URZ], R5 ;  /* 0x00000005080085a7 */ /* 0x000e64000800007f */
[----:B-1----:R-:W-:Y:S05]  /*6500*/  @!P0 BRA `(.L_x_118) ;  /* 0xfffffffc00f08947 */ /* 0x002fea000383ffff */
[----:B------:R-:W-:Y:S05]  /*6510*/  BRA `(.L_x_136) ;  /* 0xfffffff800987947 */ /* 0x000fea000383ffff */
.L_x_119:
[----:B-1----:R1:W2:Y:S02]  /*6520*/  SYNCS.PHASECHK.TRANS64.TRYWAIT P0, [R11+URZ], R6 ;  /* 0x000000060b0075a7 */ /* 0x0022a4000800017f */
[----:B--2---:R-:W-:Y:S05]  /*6530*/  @!P0 NANOSLEEP.SYNCS 0x989680 ;  /* 0x009896800000895d */ /* 0x004fea0003900000 */
[----:B------:R-:W2:Y:S02]  /*6540*/  @!P0 SYNCS.PHASECHK.TRANS64 P0, [R11+URZ], R6 ;  /* 0x000000060b0085a7 */ /* 0x000ea4000800007f */
[----:B--2---:R-:W-:Y:S05]  /*6550*/  @!P0 BRA `(.L_x_119) ;  /* 0xfffffffc00f08947 */ /* 0x004fea000383ffff */
[----:B------:R-:W-:Y:S05]  /*6560*/  BRA `(.L_x_137) ;  /* 0xfffffff800a07947 */ /* 0x000fea000383ffff */
.L_x_138:
[----:B------:R-:W-:-:S00]  /*6570*/  BRA `(.L_x_138) ;  /* 0xfffffffc00fc7947 */ /* 0x000fc0000383ffff */
[----:B------:R-:W-:-:S00]  /*6580*/  NOP ;  /* 0x0000000000007918 */ /* 0x000fc00000000000 */
[----:B------:R-:W-:-:S00]  /*6590*/  NOP ;  /* 0x0000000000007918 */ /* 0x000fc00000000000 */
[----:B------:R-:W-:-:S00]  /*65a0*/  NOP ;  /* 0x0000000000007918 */ /* 0x000fc00000000000 */
[----:B------:R-:W-:-:S00]  /*65b0*/  NOP ;  /* 0x0000000000007918 */ /* 0x000fc00000000000 */
[----:B------:R-:W-:-:S00]  /*65c0*/  NOP ;  /* 0x0000000000007918 */ /* 0x000fc00000000000 */
[----:B------:R-:W-:-:S00]  /*65d0*/  NOP ;  /* 0x0000000000007918 */ /* 0x000fc00000000000 */
[----:B------:R-:W-:-:S00]  /*65e0*/  NOP ;  /* 0x0000000000007918 */ /* 0x000fc00000000000 */
[----:B------:R-:W-:-:S00]  /*65f0*/  NOP ;  /* 0x0000000000007918 */ /* 0x000fc00000000000 */
.L_x_139:


//--------------------- .nv.shared._ZN7cutlass13device_kernelINS_4gemm6kernel13GemmUniversalIN4cute5tupleIJiiiiEEENS1_10collective13CollectiveMmaINS1_40MainloopSm90TmaGmmaWarpSpecializedSparseILi9ENS5_IJNS4_1CILi2EEENSA_ILi1EEESC_EEENS1_32KernelTmaWarpSpecializedPingpongEEENS5_IJNSA_ILi64EEESG_NSA_ILi128EEEEEENS_10bfloat16_tENS5_IJNS4_6LayoutINS5_IJiNS5_IJSB_iEEEiEEENS5_IJlNS5_IJSC_SB_EEElEEEEENSK_INS5_IJNS5_IJNS5_IJNSA_ILi8EEESB_NSA_ILi4EEEEEEiEEENS5_IJNS5_IJNSA_ILi16EEESB_SR_EEEiEEEiEEENS5_IJNS5_IJNS5_IJSH_SU_NSA_ILi2048EEEEEENSA_ILi8192EEEEEENS5_IJNS5_IJSC_NSA_ILi1024EEENSA_ILi32EEEEEElEEElEEEEEEEESJ_NS5_IJlSC_lEEENS4_8TiledMMAINS4_8MMA_AtomIJNS4_4SM904GMMA6SPARSE28GMMA_64x64x32_F32BF16BF16_SSILNS1D_5MajorE0ELS1G_0ELNS1D_7ScaleInE1ELS1H_1ELNS1D_9SparseSelE0EEEEEENSK_INS5_IJSC_SC_SC_EEENS5_IJNSA_ILi0EEES1M_S1M_EEEEENS5_IJNS4_10UnderscoreES1P_S1P_EEEEENS4_13SM90_TMA_LOADENS4_14ComposedLayoutINS4_7SwizzleILi3ELi4ELi3EEENS4_25smem_sparse_ptr_flag_bitsILi2ELi16EEENSK_INS5_IJNS5_IJSC_SQ_EEENS5_IJSB_SG_EEEEEENS5_IJNS5_IJS1M_SH_EEESN_EEEEEEEvNS4_8identityENS4_23SM90_TMA_LOAD_MULTICASTENS1T_IS1V_NS4_18smem_ptr_flag_bitsILi16EEENSK_INS5_IJSQ_SG_EEENS5_IJSG_SC_EEEEEEEvS25_EENS_8epilogue10collective6detail29Sm90TmaWarpSpecializedAdapterINS2F_15DefaultEpilogueIfNS5_IJSC_llEEES2J_NS2E_6thread17LinearCombinationIfLi1EffLNS2K_9ScaleType4KindE0ELNS_15FloatRoundStyleE2EfEENS1_15EpilogueDefaultEEEEEvvEEEEvNT_6ParamsE --------------------------
	.section	.nv.shared._ZN7cutlass13device_kernelINS_4gemm6kernel13GemmUniversalIN4cute5tupleIJiiiiEEENS1_10collective13CollectiveMmaINS1_40MainloopSm90TmaGmmaWarpSpecializedSparseILi9ENS5_IJNS4_1CILi2EEENSA_ILi1EEESC_EEENS1_32KernelTmaWarpSpecializedPingpongEEENS5_IJNSA_ILi64EEESG_NSA_ILi128EEEEEENS_10bfloat16_tENS5_IJNS4_6LayoutINS5_IJiNS5_IJSB_iEEEiEEENS5_IJlNS5_IJSC_SB_EEElEEEEENSK_INS5_IJNS5_IJNS5_IJNSA_ILi8EEESB_NSA_ILi4EEEEEEiEEENS5_IJNS5_IJNSA_ILi16EEESB_SR_EEEiEEEiEEENS5_IJNS5_IJNS5_IJSH_SU_NSA_ILi2048EEEEEENSA_ILi8192EEEEEENS5_IJNS5_IJSC_NSA_ILi1024EEENSA_ILi32EEEEEElEEElEEEEEEEESJ_NS5_IJlSC_lEEENS4_8TiledMMAINS4_8MMA_AtomIJNS4_4SM904GMMA6SPARSE28GMMA_64x64x32_F32BF16BF16_SSILNS1D_5MajorE0ELS1G_0ELNS1D_7ScaleInE1ELS1H_1ELNS1D_9SparseSelE0EEEEEENSK_INS5_IJSC_SC_SC_EEENS5_IJNSA_ILi0EEES1M_S1M_EEEEENS5_IJNS4_10UnderscoreES1P_S1P_EEEEENS4_13SM90_TMA_LOADENS4_14ComposedLayoutINS4_7SwizzleILi3ELi4ELi3EEENS4_25smem_sparse_ptr_flag_bitsILi2ELi16EEENSK_INS5_IJNS5_IJSC_SQ_EEENS5_IJSB_SG_EEEEEENS5_IJNS5_IJS1M_SH_EEESN_EEEEEEEvNS4_8identityENS4_23SM90_TMA_LOAD_MULTICASTENS1T_IS1V_NS4_18smem_ptr_flag_bitsILi16EEENSK_INS5_IJSQ_SG_EEENS5_IJSG_SC_EEEEEEEvS25_EENS_8epilogue10collective6detail29Sm90TmaWarpSpecializedAdapterINS2F_15DefaultEpilogueIfNS5_IJSC_llEEES2J_NS2E_6thread17LinearCombinationIfLi1EffLNS2K_9ScaleType4KindE0ELNS_15FloatRoundStyleE2EfEENS1_15EpilogueDefaultEEEEEvvEEEEvNT_6ParamsE,"aw",@nobits
	.sectionflags	@""
	.align	16
	.zero		1024


//--------------------- .nv.shared.reserved.0     --------------------------
	.section	.nv.shared.reserved.0,"aw",@nobits
	.weak		__nv_reservedSMEM_offset_0_alias
	.size		__nv_reservedSMEM_offset_0_alias, 0, 0
	.other		__nv_reservedSMEM_offset_0_alias,@"STO_CUDA_RESERVED_SHARED STV_DEFAULT"
__nv_reservedSMEM_offset_0_alias:
	.zero		0


//--------------------- .nv.global                --------------------------
	.section	.nv.global,"aw",@nobits
.nv.global:
	.type		_ZN39_INTERNAL_c032b8fc_4_k_cu_7576402e_27154cute1_E,@object
	.size		_ZN39_INTERNAL_c032b8fc_4_k_cu_7576402e_27154cute1_E,(_ZN39_INTERNAL_c032b8fc_4_k_cu_7576402e_27154cuda3std3__45__cpo6cbeginE - _ZN39_INTERNAL_c032b8fc_4_k_cu_7576402e_27154cute1_E)
_ZN39_INTERNAL_c032b8fc_4_k_cu_7576402e_27154cute1_E:
	.zero		1
	.type		_ZN39_INTERNAL_c032b8fc_4_k_cu_7576402e_27154cuda3std3__45__cpo6cbeginE,@object
	.size		_ZN39_INTERNAL_c032b8fc_4_k_cu_7576402e_27154cuda3std3__45__cpo6cbeginE,(_ZN39_INTERNAL_c032b8fc_4_k_cu_7576402e_27154cuda3std3__48in_placeE - _ZN39_INTERNAL_c032b8fc_4_k_cu_7576402e_27154cuda3std3__45__cpo6cbeginE)
_ZN39_INTERNAL_c032b8fc_4_k_cu_7576402e_27154cuda3std3__45__cpo6cbeginE:
	.zero		1
	.type		_ZN39_INTERNAL_c032b8fc_4_k_cu_7576402e_27154cuda3std3__48in_placeE,@object
	.size		_ZN39_INTERNAL_c032b8fc_4_k_cu_7576402e_27154cuda3std3__48in_placeE,(_ZN39_INTERNAL_c032b8fc_4_k_cu_7576402e_27154cuda3std6ranges3__45__cpo9iter_moveE - _ZN39_INTERNAL_c032b8fc_4_k_cu_7576402e_27154cuda3std3__48in_placeE)
_ZN39_INTERNAL_c032b8fc_4_k_cu_7576402e_27154cuda3std3__48in_placeE:
	.zero		1
	.type		_ZN39_INTERNAL_c032b8fc_4_k_cu_7576402e_27154cuda3std6ranges3__45__cpo9iter_moveE,@object
	.size		_ZN39_INTERNAL_c032b8fc_4_k_cu_7576402e_27154cuda3std6ranges3__45__cpo9iter_moveE,(_ZN39_INTERNAL_c032b8fc_4_k_cu_7576402e_27154cuda3std3__45__cpo5beginE - _ZN39_INTERNAL_c032b8fc_4_k_cu_7576402e_27154cuda3std6ranges3__45__cpo9iter_moveE)
_ZN39_INTERNAL_c032b8fc_4_k_cu_7576402e_27154cuda3std6ranges3__45__cpo9iter_moveE:
	.zero		1
	.type		_ZN39_INTERNAL_c032b8fc_4_k_cu_7576402e_27154cuda3std3__45__cpo5beginE,@object
	.size		_ZN39_INTERNAL_c032b8fc_4_k_cu_7576402e_27154cuda3std3__45__cpo5beginE,(_ZN39_INTERNAL_c032b8fc_4_k_cu_7576402e_27154cuda3std3__441_GLOBAL__N__c032b8fc_4_k_cu_7576402e_27156ignoreE - _ZN39_INTERNAL_c032b8fc_4_k_cu_7576402e_27154cuda3std3__45__cpo5beginE)
_ZN39_INTERNAL_c032b8fc_4_k_cu_7576402e_27154cuda3std3__45__cpo5beginE:
	.zero		1
	.type		_ZN39_INTERNAL_c032b8fc_4_k_cu_7576402e_27154cuda3std3__441_GLOBAL__N__c032b8fc_4_k_cu_7576402e_27156ignoreE,@object
	.size		_ZN39_INTERNAL_c032b8fc_4_k_cu_7576402e_27154cuda3std3__441_GLOBAL__N__c032b8fc_4_k_cu_7576402e_27156ignoreE,(_ZN39_INTERNAL_c032b8fc_4_k_cu_7576402e_27154cute7productE - _ZN39_INTERNAL_c032b8fc_4_k_cu_7576402e_27154cuda3std3__441_GLOBAL__N__c032b8fc_4_k_cu_7576402e_27156ignoreE)
_ZN39_INTERNAL_c032b8fc_4_k_cu_7576402e_27154cuda3std3__441_GLOBAL__N__c032b8fc_4_k_cu_7576402e_27156ignoreE:
	.zero		1
	.type		_ZN39_INTERNAL_c032b8fc_4_k_cu_7576402e_27154cute7productE,@object
	.size		_ZN39_INTERNAL_c032b8fc_4_k_cu_7576402e_27154cute7productE,(_ZN39_INTERNAL_c032b8fc_4_k_cu_7576402e_27154cuda3std3__45__cpo3endE - _ZN39_INTERNAL_c032b8fc_4_k_cu_7576402e_27154cute7productE)
_ZN39_INTERNAL_c032b8fc_4_k_cu_7576402e_27154cute7productE:
	.zero		1
	.type		_ZN39_INTERNAL_c032b8fc_4_k_cu_7576402e_27154cuda3std3__45__cpo3endE,@object
	.size		_ZN39_INTERNAL_c032b8fc_4_k_cu_7576402e_27154cuda3std3__45__cpo3endE,(_ZN39_INTERNAL_c032b8fc_4_k_cu_7576402e_27154cuda3std3__419piecewise_constructE - _ZN39_INTERNAL_c032b8fc_4_k_cu_7576402e_27154cuda3std3__45__cpo3endE)
_ZN39_INTERNAL_c032b8fc_4_k_cu_7576402e_27154cuda3std3__45__cpo3endE:
	.zero		1
	.type		_ZN39_INTERNAL_c032b8fc_4_k_cu_7576402e_27154cuda3std3__419piecewise_constructE,@object
	.size		_ZN39_INTERNAL_c032b8fc_4_k_cu_7576402e_27154cuda3std3__419piecewise_constructE,(_ZN39_INTERNAL_c032b8fc_4_k_cu_7576402e_27154cuda3std3__45__cpo4cendE - _ZN39_INTERNAL_c032b8fc_4_k_cu_7576402e_27154cuda3std3__419piecewise_constructE)
_ZN39_INTERNAL_c032b8fc_4_k_cu_7576402e_27154cuda3std3__419piecewise_constructE:
	.zero		1
	.type		_ZN39_INTERNAL_c032b8fc_4_k_cu_7576402e_27154cuda3std3__45__cpo4cendE,@object
	.size		_ZN39_INTERNAL_c032b8fc_4_k_cu_7576402e_27154cuda3std3__45__cpo4cendE,(_ZN39_INTERNAL_c032b8fc_4_k_cu_7576402e_27154cuda3std6ranges3__45__cpo4swapE - _ZN39_INTERNAL_c032b8fc_4_k_cu_7576402e_27154cuda3std3__45__cpo4cendE)
_ZN39_INTERNAL_c032b8fc_4_k_cu_7576402e_27154cuda3std3__45__cpo4cendE:
	.zero		1
	.type		_ZN39_INTERNAL_c032b8fc_4_k_cu_7576402e_27154cuda3std6ranges3__45__cpo4swapE,@object
	.size		_ZN39_INTERNAL_c032b8fc_4_k_cu_7576402e_27154cuda3std6ranges3__45__cpo4swapE,(.L_7 - _ZN39_INTERNAL_c032b8fc_4_k_cu_7576402e_27154cuda3std6ranges3__45__cpo4swapE)
_ZN39_INTERNAL_c032b8fc_4_k_cu_7576402e_27154cuda3std6ranges3__45__cpo4swapE:
	.zero		1
.L_7:


//--------------------- .nv.constant0._ZN7cutlass13device_kernelINS_4gemm6kernel13GemmUniversalIN4cute5tupleIJiiiiEEENS1_10collective13CollectiveMmaINS1_40MainloopSm90TmaGmmaWarpSpecializedSparseILi9ENS5_IJNS4_1CILi2EEENSA_ILi1EEESC_EEENS1_32KernelTmaWarpSpecializedPingpongEEENS5_IJNSA_ILi64EEESG_NSA_ILi128EEEEEENS_10bfloat16_tENS5_IJNS4_6LayoutINS5_IJiNS5_IJSB_iEEEiEEENS5_IJlNS5_IJSC_SB_EEElEEEEENSK_INS5_IJNS5_IJNS5_IJNSA_ILi8EEESB_NSA_ILi4EEEEEEiEEENS5_IJNS5_IJNSA_ILi16EEESB_SR_EEEiEEEiEEENS5_IJNS5_IJNS5_IJSH_SU_NSA_ILi2048EEEEEENSA_ILi8192EEEEEENS5_IJNS5_IJSC_NSA_ILi1024EEENSA_ILi32EEEEEElEEElEEEEEEEESJ_NS5_IJlSC_lEEENS4_8TiledMMAINS4_8MMA_AtomIJNS4_4SM904GMMA6SPARSE28GMMA_64x64x32_F32BF16BF16_SSILNS1D_5MajorE0ELS1G_0ELNS1D_7ScaleInE1ELS1H_1ELNS1D_9SparseSelE0EEEEEENSK_INS5_IJSC_SC_SC_EEENS5_IJNSA_ILi0EEES1M_S1M_EEEEENS5_IJNS4_10UnderscoreES1P_S1P_EEEEENS4_13SM90_TMA_LOADENS4_14ComposedLayoutINS4_7SwizzleILi3ELi4ELi3EEENS4_25smem_sparse_ptr_flag_bitsILi2ELi16EEENSK_INS5_IJNS5_IJSC_SQ_EEENS5_IJSB_SG_EEEEEENS5_IJNS5_IJS1M_SH_EEESN_EEEEEEEvNS4_8identityENS4_23SM90_TMA_LOAD_MULTICASTENS1T_IS1V_NS4_18smem_ptr_flag_bitsILi16EEENSK_INS5_IJSQ_SG_EEENS5_IJSG_SC_EEEEEEEvS25_EENS_8epilogue10collective6detail29Sm90TmaWarpSpecializedAdapterINS2F_15DefaultEpilogueIfNS5_IJSC_llEEES2J_NS2E_6thread17LinearCombinationIfLi1EffLNS2K_9ScaleType4KindE0ELNS_15FloatRoundStyleE2EfEENS1_15EpilogueDefaultEEEEEvvEEEEvNT_6ParamsE --------------------------
	.section	.nv.constant0._ZN7cutlass13device_kernelINS_4gemm6kernel13GemmUniversalIN4cute5tupleIJiiiiEEENS1_10collective13CollectiveMmaINS1_40MainloopSm90TmaGmmaWarpSpecializedSparseILi9ENS5_IJNS4_1CILi2EEENSA_ILi1EEESC_EEENS1_32KernelTmaWarpSpecializedPingpongEEENS5_IJNSA_ILi64EEESG_NSA_ILi128EEEEEENS_10bfloat16_tENS5_IJNS4_6LayoutINS5_IJiNS5_IJSB_iEEEiEEENS5_IJlNS5_IJSC_SB_EEElEEEEENSK_INS5_IJNS5_IJNS5_IJNSA_ILi8EEESB_NSA_ILi4EEEEEEiEEENS5_IJNS5_IJNSA_ILi16EEESB_SR_EEEiEEEiEEENS5_IJNS5_IJNS5_IJSH_SU_NSA_ILi2048EEEEEENSA_ILi8192EEEEEENS5_IJNS5_IJSC_NSA_ILi1024EEENSA_ILi32EEEEEElEEElEEEEEEEESJ_NS5_IJlSC_lEEENS4_8TiledMMAINS4_8MMA_AtomIJNS4_4SM904GMMA6SPARSE28GMMA_64x64x32_F32BF16BF16_SSILNS1D_5MajorE0ELS1G_0ELNS1D_7ScaleInE1ELS1H_1ELNS1D_9SparseSelE0EEEEEENSK_INS5_IJSC_SC_SC_EEENS5_IJNSA_ILi0EEES1M_S1M_EEEEENS5_IJNS4_10UnderscoreES1P_S1P_EEEEENS4_13SM90_TMA_LOADENS4_14ComposedLayoutINS4_7SwizzleILi3ELi4ELi3EEENS4_25smem_sparse_ptr_flag_bitsILi2ELi16EEENSK_INS5_IJNS5_IJSC_SQ_EEENS5_IJSB_SG_EEEEEENS5_IJNS5_IJS1M_SH_EEESN_EEEEEEEvNS4_8identityENS4_23SM90_TMA_LOAD_MULTICASTENS1T_IS1V_NS4_18smem_ptr_flag_bitsILi16EEENSK_INS5_IJSQ_SG_EEENS5_IJSG_SC_EEEEEEEvS25_EENS_8epilogue10collective6detail29Sm90TmaWarpSpecializedAdapterINS2F_15DefaultEpilogueIfNS5_IJSC_llEEES2J_NS2E_6thread17LinearCombinationIfLi1EffLNS2K_9ScaleType4KindE0ELNS_15FloatRoundStyleE2EfEENS1_15EpilogueDefaultEEEEEvvEEEEvNT_6ParamsE,"a",@progbits
	.sectionflags	@""
	.align	4
.nv.constant0._ZN7cutlass13device_kernelINS_4gemm6kernel13GemmUniversalIN4cute5tupleIJiiiiEEENS1_10collective13CollectiveMmaINS1_40MainloopSm90TmaGmmaWarpSpecializedSparseILi9ENS5_IJNS4_1CILi2EEENSA_ILi1EEESC_EEENS1_32KernelTmaWarpSpecializedPingpongEEENS5_IJNSA_ILi64EEESG_NSA_ILi128EEEEEENS_10bfloat16_tENS5_IJNS4_6LayoutINS5_IJiNS5_IJSB_iEEEiEEENS5_IJlNS5_IJSC_SB_EEElEEEEENSK_INS5_IJNS5_IJNS5_IJNSA_ILi8EEESB_NSA_ILi4EEEEEEiEEENS5_IJNS5_IJNSA_ILi16EEESB_SR_EEEiEEEiEEENS5_IJNS5_IJNS5_IJSH_SU_NSA_ILi2048EEEEEENSA_ILi8192EEEEEENS5_IJNS5_IJSC_NSA_ILi1024EEENSA_ILi32EEEEEElEEElEEEEEEEESJ_NS5_IJlSC_lEEENS4_8TiledMMAINS4_8MMA_AtomIJNS4_4SM904GMMA6SPARSE28GMMA_64x64x32_F32BF16BF16_SSILNS1D_5MajorE0ELS1G_0ELNS1D_7ScaleInE1ELS1H_1ELNS1D_9SparseSelE0EEEEEENSK_INS5_IJSC_SC_SC_EEENS5_IJNSA_ILi0EEES1M_S1M_EEEEENS5_IJNS4_10UnderscoreES1P_S1P_EEEEENS4_13SM90_TMA_LOADENS4_14ComposedLayoutINS4_7SwizzleILi3ELi4ELi3EEENS4_25smem_sparse_ptr_flag_bitsILi2ELi16EEENSK_INS5_IJNS5_IJSC_SQ_EEENS5_IJSB_SG_EEEEEENS5_IJNS5_IJS1M_SH_EEESN_EEEEEEEvNS4_8identityENS4_23SM90_TMA_LOAD_MULTICASTENS1T_IS1V_NS4_18smem_ptr_flag_bitsILi16EEENSK_INS5_IJSQ_SG_EEENS5_IJSG_SC_EEEEEEEvS25_EENS_8epilogue10collective6detail29Sm90TmaWarpSpecializedAdapterINS2F_15DefaultEpilogueIfNS5_IJSC_llEEES2J_NS2E_6thread17LinearCombinationIfLi1EffLNS2K_9ScaleType4KindE0ELNS_15FloatRoundStyleE2EfEENS1_15EpilogueDefaultEEEEEvvEEEEvNT_6ParamsE:
	.zero		1920


//--------------------- SYMBOLS --------------------------

	.type		.nv.reservedSmem.offset0,@object
	.size		.nv.reservedSmem.offset0,0x4
